//
// Generated by NVIDIA NVVM Compiler
//
// Compiler Build ID: CL-36424714
// Cuda compilation tools, release 13.0, V13.0.88
// Based on NVVM 20.0.0
//

.version 9.0
.target sm_100
.address_size 64

	// .globl	_Z10convLayer1PfPA24_A24_fS_S_
// _ZZ10convLayer1PfPA24_A24_fS_S_E18s_convWeight_split has been demoted
// _ZZ10convLayer1PfPA24_A24_fS_S_E16s_convBias_split has been demoted
// _ZZ10convLayer2PA12_A12_fPA8_A8_fPfS5_E18s_convWeight_split has been demoted
// _ZZ10convLayer2PA12_A12_fPA8_A8_fPfS5_E16s_convBias_split has been demoted
// _ZZ10convLayer2PA12_A12_fPA8_A8_fPfS5_E20s_outputTensor_split has been demoted
// _ZZ12linear1_ReLUPfS_PA256_fS_E15s_fc1Bias_split has been demoted
// _ZZ12linear1_ReLUPfS_PA256_fS_E6s_temp has been demoted
// _ZZ12linear2_ReLUPfS_PA120_fS_E15s_fc2Bias_split has been demoted
// _ZZ12linear2_ReLUPfS_PA120_fS_E6s_temp has been demoted
// _ZZ7linear3PfS_PA84_fS_E15s_fc3Bias_split has been demoted
// _ZZ7linear3PfS_PA84_fS_E6s_temp has been demoted

.visible .entry _Z10convLayer1PfPA24_A24_fS_S_(
	.param .u64 .ptr .align 1 _Z10convLayer1PfPA24_A24_fS_S__param_0,
	.param .u64 .ptr .align 1 _Z10convLayer1PfPA24_A24_fS_S__param_1,
	.param .u64 .ptr .align 1 _Z10convLayer1PfPA24_A24_fS_S__param_2,
	.param .u64 .ptr .align 1 _Z10convLayer1PfPA24_A24_fS_S__param_3
)
{
	.reg .pred 	%p<15>;
	.reg .b32 	%r<22>;
	.reg .b32 	%f<134>;
	.reg .b64 	%rd<23>;
	// demoted variable
	.shared .align 4 .b8 _ZZ10convLayer1PfPA24_A24_fS_S_E18s_convWeight_split[100];
	// demoted variable
	.shared .align 4 .f32 _ZZ10convLayer1PfPA24_A24_fS_S_E16s_convBias_split;
	ld.param.u64 	%rd1, [_Z10convLayer1PfPA24_A24_fS_S__param_0];
	ld.param.u64 	%rd4, [_Z10convLayer1PfPA24_A24_fS_S__param_3];
	mov.u32 	%r8, %ctaid.x;
	mov.u32 	%r9, %ntid.x;
	mov.u32 	%r1, %tid.x;
	mad.lo.s32 	%r2, %r8, %r9, %r1;
	mov.u32 	%r10, %ctaid.y;
	mov.u32 	%r11, %ntid.y;
	mov.u32 	%r3, %tid.y;
	mad.lo.s32 	%r12, %r10, %r11, %r3;
	mov.u32 	%r5, %ctaid.z;
	mov.u32 	%r6, %ntid.z;
	mov.u32 	%r13, %tid.z;
	mad.lo.s32 	%r7, %r5, %r6, %r13;
	setp.lt.u32 	%p2, %r7, 6;
	setp.lt.u32 	%p3, %r12, 24;
	and.pred  	%p4, %p2, %p3;
	setp.lt.s32 	%p5, %r2, 24;
	and.pred  	%p1, %p5, %p4;
	not.pred 	%p6, %p1;
	@%p6 bra 	$L__BB0_2;
	cvta.to.global.u64 	%rd5, %rd1;
	mad.lo.s32 	%r14, %r12, 28, %r2;
	mul.wide.s32 	%rd6, %r14, 4;
	add.s64 	%rd7, %rd5, %rd6;
	ld.global.f32 	%f132, [%rd7];
	ld.global.f32 	%f131, [%rd7+4];
	ld.global.f32 	%f130, [%rd7+8];
	ld.global.f32 	%f129, [%rd7+12];
	ld.global.f32 	%f128, [%rd7+16];
	ld.global.f32 	%f127, [%rd7+112];
	ld.global.f32 	%f126, [%rd7+116];
	ld.global.f32 	%f125, [%rd7+120];
	ld.global.f32 	%f124, [%rd7+124];
	ld.global.f32 	%f123, [%rd7+128];
	ld.global.f32 	%f122, [%rd7+224];
	ld.global.f32 	%f121, [%rd7+228];
	ld.global.f32 	%f120, [%rd7+232];
	ld.global.f32 	%f119, [%rd7+236];
	ld.global.f32 	%f118, [%rd7+240];
	ld.global.f32 	%f117, [%rd7+336];
	ld.global.f32 	%f116, [%rd7+340];
	ld.global.f32 	%f115, [%rd7+344];
	ld.global.f32 	%f114, [%rd7+348];
	ld.global.f32 	%f113, [%rd7+352];
	ld.global.f32 	%f112, [%rd7+448];
	ld.global.f32 	%f111, [%rd7+452];
	ld.global.f32 	%f110, [%rd7+456];
	ld.global.f32 	%f109, [%rd7+460];
	ld.global.f32 	%f108, [%rd7+464];
$L__BB0_2:
	setp.gt.u32 	%p7, %r7, 5;
	setp.gt.u32 	%p8, %r3, 4;
	or.pred  	%p9, %p7, %p8;
	setp.gt.u32 	%p10, %r1, 4;
	or.pred  	%p11, %p10, %p9;
	@%p11 bra 	$L__BB0_4;
	ld.param.u64 	%rd22, [_Z10convLayer1PfPA24_A24_fS_S__param_2];
	mad.lo.s32 	%r16, %r3, 5, %r1;
	mad.lo.s32 	%r17, %r5, 25, %r16;
	cvta.to.global.u64 	%rd8, %rd22;
	mul.wide.u32 	%rd9, %r17, 4;
	add.s64 	%rd10, %rd8, %rd9;
	ld.global.f32 	%f55, [%rd10];
	mov.u32 	%r18, _ZZ10convLayer1PfPA24_A24_fS_S_E18s_convWeight_split;
	mad.lo.s32 	%r19, %r3, 20, %r18;
	shl.b32 	%r20, %r1, 2;
	add.s32 	%r21, %r19, %r20;
	st.shared.f32 	[%r21], %f55;
$L__BB0_4:
	cvta.to.global.u64 	%rd11, %rd4;
	mul.wide.u32 	%rd12, %r5, 4;
	add.s64 	%rd13, %rd11, %rd12;
	ld.global.f32 	%f56, [%rd13];
	st.shared.f32 	[_ZZ10convLayer1PfPA24_A24_fS_S_E16s_convBias_split], %f56;
	bar.sync 	0;
	@%p6 bra 	$L__BB0_9;
	ld.shared.f32 	%f57, [_ZZ10convLayer1PfPA24_A24_fS_S_E18s_convWeight_split];
	fma.rn.f32 	%f58, %f132, %f57, 0f00000000;
	ld.shared.f32 	%f59, [_ZZ10convLayer1PfPA24_A24_fS_S_E18s_convWeight_split+4];
	fma.rn.f32 	%f60, %f131, %f59, %f58;
	ld.shared.f32 	%f61, [_ZZ10convLayer1PfPA24_A24_fS_S_E18s_convWeight_split+8];
	fma.rn.f32 	%f62, %f130, %f61, %f60;
	ld.shared.f32 	%f63, [_ZZ10convLayer1PfPA24_A24_fS_S_E18s_convWeight_split+12];
	fma.rn.f32 	%f64, %f129, %f63, %f62;
	ld.shared.f32 	%f65, [_ZZ10convLayer1PfPA24_A24_fS_S_E18s_convWeight_split+16];
	fma.rn.f32 	%f66, %f128, %f65, %f64;
	ld.shared.f32 	%f67, [_ZZ10convLayer1PfPA24_A24_fS_S_E18s_convWeight_split+20];
	fma.rn.f32 	%f68, %f127, %f67, %f66;
	ld.shared.f32 	%f69, [_ZZ10convLayer1PfPA24_A24_fS_S_E18s_convWeight_split+24];
	fma.rn.f32 	%f70, %f126, %f69, %f68;
	ld.shared.f32 	%f71, [_ZZ10convLayer1PfPA24_A24_fS_S_E18s_convWeight_split+28];
	fma.rn.f32 	%f72, %f125, %f71, %f70;
	ld.shared.f32 	%f73, [_ZZ10convLayer1PfPA24_A24_fS_S_E18s_convWeight_split+32];
	fma.rn.f32 	%f74, %f124, %f73, %f72;
	ld.shared.f32 	%f75, [_ZZ10convLayer1PfPA24_A24_fS_S_E18s_convWeight_split+36];
	fma.rn.f32 	%f76, %f123, %f75, %f74;
	ld.shared.f32 	%f77, [_ZZ10convLayer1PfPA24_A24_fS_S_E18s_convWeight_split+40];
	fma.rn.f32 	%f78, %f122, %f77, %f76;
	ld.shared.f32 	%f79, [_ZZ10convLayer1PfPA24_A24_fS_S_E18s_convWeight_split+44];
	fma.rn.f32 	%f80, %f121, %f79, %f78;
	ld.shared.f32 	%f81, [_ZZ10convLayer1PfPA24_A24_fS_S_E18s_convWeight_split+48];
	fma.rn.f32 	%f82, %f120, %f81, %f80;
	ld.shared.f32 	%f83, [_ZZ10convLayer1PfPA24_A24_fS_S_E18s_convWeight_split+52];
	fma.rn.f32 	%f84, %f119, %f83, %f82;
	ld.shared.f32 	%f85, [_ZZ10convLayer1PfPA24_A24_fS_S_E18s_convWeight_split+56];
	fma.rn.f32 	%f86, %f118, %f85, %f84;
	ld.shared.f32 	%f87, [_ZZ10convLayer1PfPA24_A24_fS_S_E18s_convWeight_split+60];
	fma.rn.f32 	%f88, %f117, %f87, %f86;
	ld.shared.f32 	%f89, [_ZZ10convLayer1PfPA24_A24_fS_S_E18s_convWeight_split+64];
	fma.rn.f32 	%f90, %f116, %f89, %f88;
	ld.shared.f32 	%f91, [_ZZ10convLayer1PfPA24_A24_fS_S_E18s_convWeight_split+68];
	fma.rn.f32 	%f92, %f115, %f91, %f90;
	ld.shared.f32 	%f93, [_ZZ10convLayer1PfPA24_A24_fS_S_E18s_convWeight_split+72];
	fma.rn.f32 	%f94, %f114, %f93, %f92;
	ld.shared.f32 	%f95, [_ZZ10convLayer1PfPA24_A24_fS_S_E18s_convWeight_split+76];
	fma.rn.f32 	%f96, %f113, %f95, %f94;
	ld.shared.f32 	%f97, [_ZZ10convLayer1PfPA24_A24_fS_S_E18s_convWeight_split+80];
	fma.rn.f32 	%f98, %f112, %f97, %f96;
	ld.shared.f32 	%f99, [_ZZ10convLayer1PfPA24_A24_fS_S_E18s_convWeight_split+84];
	fma.rn.f32 	%f100, %f111, %f99, %f98;
	ld.shared.f32 	%f101, [_ZZ10convLayer1PfPA24_A24_fS_S_E18s_convWeight_split+88];
	fma.rn.f32 	%f102, %f110, %f101, %f100;
	ld.shared.f32 	%f103, [_ZZ10convLayer1PfPA24_A24_fS_S_E18s_convWeight_split+92];
	fma.rn.f32 	%f104, %f109, %f103, %f102;
	ld.shared.f32 	%f105, [_ZZ10convLayer1PfPA24_A24_fS_S_E18s_convWeight_split+96];
	fma.rn.f32 	%f133, %f108, %f105, %f104;
	setp.ne.s32 	%p13, %r6, 1;
	@%p13 bra 	$L__BB0_8;
	ld.shared.f32 	%f106, [_ZZ10convLayer1PfPA24_A24_fS_S_E16s_convBias_split];
	add.f32 	%f133, %f106, %f133;
	setp.geu.f32 	%p14, %f133, 0f00000000;
	@%p14 bra 	$L__BB0_8;
	mov.f32 	%f133, 0f00000000;
$L__BB0_8:
	ld.param.u64 	%rd21, [_Z10convLayer1PfPA24_A24_fS_S__param_1];
	cvta.to.global.u64 	%rd14, %rd21;
	mul.wide.u32 	%rd15, %r7, 2304;
	add.s64 	%rd16, %rd14, %rd15;
	mul.wide.u32 	%rd17, %r12, 96;
	add.s64 	%rd18, %rd16, %rd17;
	mul.wide.s32 	%rd19, %r2, 4;
	add.s64 	%rd20, %rd18, %rd19;
	st.global.f32 	[%rd20], %f133;
$L__BB0_9:
	ret;

}
	// .globl	_Z13poolingLayer1PA24_A24_fPA12_A12_f
.visible .entry _Z13poolingLayer1PA24_A24_fPA12_A12_f(
	.param .u64 .ptr .align 1 _Z13poolingLayer1PA24_A24_fPA12_A12_f_param_0,
	.param .u64 .ptr .align 1 _Z13poolingLayer1PA24_A24_fPA12_A12_f_param_1
)
{
	.reg .pred 	%p<9>;
	.reg .b32 	%r<15>;
	.reg .b32 	%f<9>;
	.reg .b64 	%rd<17>;

	ld.param.u64 	%rd1, [_Z13poolingLayer1PA24_A24_fPA12_A12_f_param_0];
	ld.param.u64 	%rd2, [_Z13poolingLayer1PA24_A24_fPA12_A12_f_param_1];
	mov.u32 	%r4, %ctaid.x;
	mov.u32 	%r5, %ntid.x;
	mov.u32 	%r6, %tid.x;
	mad.lo.s32 	%r1, %r4, %r5, %r6;
	mov.u32 	%r7, %ctaid.y;
	mov.u32 	%r8, %ntid.y;
	mov.u32 	%r9, %tid.y;
	mad.lo.s32 	%r2, %r7, %r8, %r9;
	mov.u32 	%r10, %ctaid.z;
	mov.u32 	%r11, %ntid.z;
	mov.u32 	%r12, %tid.z;
	mad.lo.s32 	%r3, %r10, %r11, %r12;
	setp.gt.u32 	%p1, %r3, 5;
	setp.gt.s32 	%p2, %r1, 11;
	setp.gt.u32 	%p3, %r2, 11;
	or.pred  	%p4, %p1, %p3;
	or.pred  	%p5, %p4, %p2;
	@%p5 bra 	$L__BB1_2;
	cvta.to.global.u64 	%rd3, %rd2;
	cvta.to.global.u64 	%rd4, %rd1;
	mul.wide.u32 	%rd5, %r3, 2304;
	add.s64 	%rd6, %rd4, %rd5;
	shl.b32 	%r13, %r2, 1;
	shl.b32 	%r14, %r1, 1;
	mul.wide.u32 	%rd7, %r13, 96;
	add.s64 	%rd8, %rd6, %rd7;
	mul.wide.s32 	%rd9, %r14, 4;
	add.s64 	%rd10, %rd8, %rd9;
	ld.global.f32 	%f1, [%rd10];
	ld.global.f32 	%f2, [%rd10+4];
	ld.global.f32 	%f3, [%rd10+96];
	ld.global.f32 	%f4, [%rd10+100];
	max.f32 	%f5, %f1, 0f00000000;
	setp.gt.f32 	%p6, %f2, %f5;
	selp.f32 	%f6, %f2, %f5, %p6;
	setp.gt.f32 	%p7, %f3, %f6;
	selp.f32 	%f7, %f3, %f6, %p7;
	setp.gt.f32 	%p8, %f4, %f7;
	selp.f32 	%f8, %f4, %f7, %p8;
	mul.wide.u32 	%rd11, %r3, 576;
	add.s64 	%rd12, %rd3, %rd11;
	mul.wide.u32 	%rd13, %r2, 48;
	add.s64 	%rd14, %rd12, %rd13;
	mul.wide.s32 	%rd15, %r1, 4;
	add.s64 	%rd16, %rd14, %rd15;
	st.global.f32 	[%rd16], %f8;
$L__BB1_2:
	ret;

}
	// .globl	_Z10convLayer2PA12_A12_fPA8_A8_fPfS5_
.visible .entry _Z10convLayer2PA12_A12_fPA8_A8_fPfS5_(
	.param .u64 .ptr .align 1 _Z10convLayer2PA12_A12_fPA8_A8_fPfS5__param_0,
	.param .u64 .ptr .align 1 _Z10convLayer2PA12_A12_fPA8_A8_fPfS5__param_1,
	.param .u64 .ptr .align 1 _Z10convLayer2PA12_A12_fPA8_A8_fPfS5__param_2,
	.param .u64 .ptr .align 1 _Z10convLayer2PA12_A12_fPA8_A8_fPfS5__param_3
)
{
	.reg .pred 	%p<19>;
	.reg .b32 	%r<54>;
	.reg .b32 	%f<95>;
	.reg .b64 	%rd<27>;
	// demoted variable
	.shared .align 4 .b8 _ZZ10convLayer2PA12_A12_fPA8_A8_fPfS5_E18s_convWeight_split[600];
	// demoted variable
	.shared .align 4 .f32 _ZZ10convLayer2PA12_A12_fPA8_A8_fPfS5_E16s_convBias_split;
	// demoted variable
	.shared .align 4 .b8 _ZZ10convLayer2PA12_A12_fPA8_A8_fPfS5_E20s_outputTensor_split[1536];
	ld.param.u64 	%rd3, [_Z10convLayer2PA12_A12_fPA8_A8_fPfS5__param_2];
	ld.param.u64 	%rd4, [_Z10convLayer2PA12_A12_fPA8_A8_fPfS5__param_3];
	mov.u32 	%r13, %ctaid.x;
	mov.u32 	%r14, %ntid.x;
	mov.u32 	%r1, %tid.x;
	mad.lo.s32 	%r2, %r13, %r14, %r1;
	mov.u32 	%r15, %ctaid.y;
	mov.u32 	%r16, %ntid.y;
	mov.u32 	%r17, %tid.y;
	mad.lo.s32 	%r4, %r15, %r16, %r17;
	mov.u32 	%r5, %ctaid.z;
	mov.u32 	%r18, %ntid.z;
	mov.u32 	%r6, %tid.z;
	mad.lo.s32 	%r7, %r5, %r18, %r6;
	shl.b32 	%r19, %r6, 8;
	mov.u32 	%r20, _ZZ10convLayer2PA12_A12_fPA8_A8_fPfS5_E20s_outputTensor_split;
	add.s32 	%r21, %r20, %r19;
	shl.b32 	%r22, %r17, 5;
	add.s32 	%r23, %r21, %r22;
	shl.b32 	%r24, %r1, 2;
	add.s32 	%r8, %r23, %r24;
	mov.b32 	%r25, 0;
	st.shared.u32 	[%r8], %r25;
	bar.sync 	0;
	setp.gt.u32 	%p1, %r7, 95;
	setp.gt.u32 	%p2, %r17, 4;
	or.pred  	%p3, %p1, %p2;
	setp.gt.u32 	%p4, %r1, 4;
	mov.u32 	%r26, _ZZ10convLayer2PA12_A12_fPA8_A8_fPfS5_E18s_convWeight_split;
	mad.lo.s32 	%r9, %r6, 100, %r26;
	or.pred  	%p5, %p4, %p3;
	@%p5 bra 	$L__BB2_2;
	cvta.to.global.u64 	%rd5, %rd3;
	cvta.to.global.u64 	%rd6, %rd4;
	mad.lo.s32 	%r27, %r17, 5, %r1;
	mad.lo.s32 	%r28, %r7, 25, %r27;
	mul.wide.u32 	%rd7, %r28, 4;
	add.s64 	%rd8, %rd5, %rd7;
	ld.global.f32 	%f2, [%rd8];
	mad.lo.s32 	%r29, %r17, 20, %r9;
	add.s32 	%r31, %r29, %r24;
	st.shared.f32 	[%r31], %f2;
	mul.wide.u32 	%rd9, %r5, 4;
	add.s64 	%rd10, %rd6, %rd9;
	ld.global.f32 	%f3, [%rd10];
	st.shared.f32 	[_ZZ10convLayer2PA12_A12_fPA8_A8_fPfS5_E16s_convBias_split], %f3;
$L__BB2_2:
	setp.gt.u32 	%p6, %r7, 95;
	bar.sync 	0;
	setp.gt.u32 	%p7, %r4, 7;
	or.pred  	%p8, %p6, %p7;
	setp.gt.s32 	%p9, %r2, 7;
	or.pred  	%p10, %p9, %p8;
	@%p10 bra 	$L__BB2_6;
	ld.param.u64 	%rd25, [_Z10convLayer2PA12_A12_fPA8_A8_fPfS5__param_0];
	cvta.to.global.u64 	%rd11, %rd25;
	mul.wide.u32 	%rd12, %r6, 576;
	add.s64 	%rd13, %rd11, %rd12;
	mov.u32 	%r32, %ctaid.x;
	mov.u32 	%r33, %ntid.x;
	mad.lo.s32 	%r34, %r32, %r33, %r1;
	mov.u32 	%r35, %ctaid.y;
	mov.u32 	%r36, %ntid.y;
	mov.u32 	%r37, %tid.y;
	mad.lo.s32 	%r38, %r35, %r36, %r37;
	mul.wide.u32 	%rd14, %r38, 48;
	add.s64 	%rd15, %rd13, %rd14;
	mul.wide.s32 	%rd16, %r34, 4;
	add.s64 	%rd17, %rd15, %rd16;
	ld.global.f32 	%f4, [%rd17];
	ld.global.f32 	%f5, [%rd17+4];
	ld.global.f32 	%f6, [%rd17+8];
	ld.global.f32 	%f7, [%rd17+12];
	ld.global.f32 	%f8, [%rd17+16];
	ld.global.f32 	%f9, [%rd17+48];
	ld.global.f32 	%f10, [%rd17+52];
	ld.global.f32 	%f11, [%rd17+56];
	ld.global.f32 	%f12, [%rd17+60];
	ld.global.f32 	%f13, [%rd17+64];
	ld.global.f32 	%f14, [%rd17+96];
	ld.global.f32 	%f15, [%rd17+100];
	ld.global.f32 	%f16, [%rd17+104];
	ld.global.f32 	%f17, [%rd17+108];
	ld.global.f32 	%f18, [%rd17+112];
	ld.global.f32 	%f19, [%rd17+144];
	ld.global.f32 	%f20, [%rd17+148];
	ld.global.f32 	%f21, [%rd17+152];
	ld.global.f32 	%f22, [%rd17+156];
	ld.global.f32 	%f23, [%rd17+160];
	ld.global.f32 	%f24, [%rd17+192];
	ld.global.f32 	%f25, [%rd17+196];
	ld.global.f32 	%f26, [%rd17+200];
	ld.global.f32 	%f27, [%rd17+204];
	ld.global.f32 	%f28, [%rd17+208];
	ld.shared.f32 	%f29, [%r8];
	mov.u32 	%r39, _ZZ10convLayer2PA12_A12_fPA8_A8_fPfS5_E18s_convWeight_split;
	mad.lo.s32 	%r40, %r6, 100, %r39;
	ld.shared.f32 	%f30, [%r40];
	fma.rn.f32 	%f31, %f4, %f30, %f29;
	ld.shared.f32 	%f32, [%r40+4];
	fma.rn.f32 	%f33, %f5, %f32, %f31;
	ld.shared.f32 	%f34, [%r40+8];
	fma.rn.f32 	%f35, %f6, %f34, %f33;
	ld.shared.f32 	%f36, [%r40+12];
	fma.rn.f32 	%f37, %f7, %f36, %f35;
	ld.shared.f32 	%f38, [%r40+16];
	fma.rn.f32 	%f39, %f8, %f38, %f37;
	ld.shared.f32 	%f40, [%r40+20];
	fma.rn.f32 	%f41, %f9, %f40, %f39;
	ld.shared.f32 	%f42, [%r40+24];
	fma.rn.f32 	%f43, %f10, %f42, %f41;
	ld.shared.f32 	%f44, [%r40+28];
	fma.rn.f32 	%f45, %f11, %f44, %f43;
	ld.shared.f32 	%f46, [%r40+32];
	fma.rn.f32 	%f47, %f12, %f46, %f45;
	ld.shared.f32 	%f48, [%r40+36];
	fma.rn.f32 	%f49, %f13, %f48, %f47;
	ld.shared.f32 	%f50, [%r40+40];
	fma.rn.f32 	%f51, %f14, %f50, %f49;
	ld.shared.f32 	%f52, [%r40+44];
	fma.rn.f32 	%f53, %f15, %f52, %f51;
	ld.shared.f32 	%f54, [%r40+48];
	fma.rn.f32 	%f55, %f16, %f54, %f53;
	ld.shared.f32 	%f56, [%r40+52];
	fma.rn.f32 	%f57, %f17, %f56, %f55;
	ld.shared.f32 	%f58, [%r40+56];
	fma.rn.f32 	%f59, %f18, %f58, %f57;
	ld.shared.f32 	%f60, [%r40+60];
	fma.rn.f32 	%f61, %f19, %f60, %f59;
	ld.shared.f32 	%f62, [%r40+64];
	fma.rn.f32 	%f63, %f20, %f62, %f61;
	ld.shared.f32 	%f64, [%r40+68];
	fma.rn.f32 	%f65, %f21, %f64, %f63;
	ld.shared.f32 	%f66, [%r40+72];
	fma.rn.f32 	%f67, %f22, %f66, %f65;
	ld.shared.f32 	%f68, [%r40+76];
	fma.rn.f32 	%f69, %f23, %f68, %f67;
	ld.shared.f32 	%f70, [%r40+80];
	fma.rn.f32 	%f71, %f24, %f70, %f69;
	ld.shared.f32 	%f72, [%r40+84];
	fma.rn.f32 	%f73, %f25, %f72, %f71;
	ld.shared.f32 	%f74, [%r40+88];
	fma.rn.f32 	%f75, %f26, %f74, %f73;
	ld.shared.f32 	%f76, [%r40+92];
	fma.rn.f32 	%f77, %f27, %f76, %f75;
	ld.shared.f32 	%f78, [%r40+96];
	fma.rn.f32 	%f1, %f28, %f78, %f77;
	st.shared.f32 	[%r8], %f1;
	mov.u32 	%r41, %ntid.z;
	setp.ne.s32 	%p11, %r41, 1;
	@%p11 bra 	$L__BB2_6;
	ld.shared.f32 	%f79, [_ZZ10convLayer2PA12_A12_fPA8_A8_fPfS5_E16s_convBias_split];
	add.f32 	%f80, %f79, %f1;
	st.shared.f32 	[%r8], %f80;
	setp.geu.f32 	%p12, %f80, 0f00000000;
	@%p12 bra 	$L__BB2_6;
	mov.b32 	%r42, 0;
	st.shared.u32 	[%r8], %r42;
$L__BB2_6:
	mov.u32 	%r43, %ctaid.x;
	mov.u32 	%r44, %ntid.x;
	mad.lo.s32 	%r10, %r43, %r44, %r1;
	setp.gt.s32 	%p13, %r10, 7;
	mov.u32 	%r45, %ctaid.y;
	mov.u32 	%r46, %ntid.y;
	mov.u32 	%r47, %tid.y;
	mad.lo.s32 	%r48, %r45, %r46, %r47;
	setp.gt.u32 	%p14, %r48, 7;
	bar.sync 	0;
	setp.ne.s32 	%p15, %r6, 0;
	or.pred  	%p16, %p15, %p14;
	shl.b32 	%r49, %r47, 5;
	mov.u32 	%r50, _ZZ10convLayer2PA12_A12_fPA8_A8_fPfS5_E20s_outputTensor_split;
	add.s32 	%r51, %r50, %r49;
	shl.b32 	%r52, %r1, 2;
	add.s32 	%r12, %r51, %r52;
	or.pred  	%p17, %p13, %p16;
	@%p17 bra 	$L__BB2_9;
	ld.shared.f32 	%f81, [%r12];
	ld.shared.f32 	%f82, [%r12+256];
	add.f32 	%f83, %f82, %f81;
	ld.shared.f32 	%f84, [%r12+512];
	add.f32 	%f85, %f84, %f83;
	ld.shared.f32 	%f86, [%r12+768];
	add.f32 	%f87, %f86, %f85;
	ld.shared.f32 	%f88, [%r12+1024];
	add.f32 	%f89, %f88, %f87;
	ld.shared.f32 	%f90, [%r12+1280];
	add.f32 	%f91, %f90, %f89;
	ld.shared.f32 	%f92, [_ZZ10convLayer2PA12_A12_fPA8_A8_fPfS5_E16s_convBias_split];
	add.f32 	%f93, %f92, %f91;
	st.shared.f32 	[%r12], %f93;
	setp.geu.f32 	%p18, %f93, 0f00000000;
	@%p18 bra 	$L__BB2_9;
	mov.b32 	%r53, 0;
	st.shared.u32 	[%r12], %r53;
$L__BB2_9:
	ld.param.u64 	%rd26, [_Z10convLayer2PA12_A12_fPA8_A8_fPfS5__param_1];
	cvta.to.global.u64 	%rd18, %rd26;
	bar.sync 	0;
	ld.shared.f32 	%f94, [%r12];
	mul.wide.u32 	%rd19, %r5, 256;
	add.s64 	%rd20, %rd18, %rd19;
	mul.wide.u32 	%rd21, %r48, 32;
	add.s64 	%rd22, %rd20, %rd21;
	mul.wide.s32 	%rd23, %r10, 4;
	add.s64 	%rd24, %rd22, %rd23;
	st.global.f32 	[%rd24], %f94;
	ret;

}
	// .globl	_Z13poolingLayer2PA8_A8_fPf
.visible .entry _Z13poolingLayer2PA8_A8_fPf(
	.param .u64 .ptr .align 1 _Z13poolingLayer2PA8_A8_fPf_param_0,
	.param .u64 .ptr .align 1 _Z13poolingLayer2PA8_A8_fPf_param_1
)
{
	.reg .pred 	%p<9>;
	.reg .b32 	%r<19>;
	.reg .b32 	%f<9>;
	.reg .b64 	%rd<13>;

	ld.param.u64 	%rd1, [_Z13poolingLayer2PA8_A8_fPf_param_0];
	ld.param.u64 	%rd2, [_Z13poolingLayer2PA8_A8_fPf_param_1];
	mov.u32 	%r4, %ctaid.x;
	mov.u32 	%r5, %ntid.x;
	mov.u32 	%r6, %tid.x;
	mad.lo.s32 	%r1, %r4, %r5, %r6;
	mov.u32 	%r7, %ctaid.y;
	mov.u32 	%r8, %ntid.y;
	mov.u32 	%r9, %tid.y;
	mad.lo.s32 	%r2, %r7, %r8, %r9;
	mov.u32 	%r10, %ctaid.z;
	mov.u32 	%r11, %ntid.z;
	mov.u32 	%r12, %tid.z;
	mad.lo.s32 	%r3, %r10, %r11, %r12;
	setp.gt.u32 	%p1, %r3, 15;
	setp.gt.s32 	%p2, %r1, 3;
	setp.gt.u32 	%p3, %r2, 3;
	or.pred  	%p4, %p1, %p3;
	or.pred  	%p5, %p4, %p2;
	@%p5 bra 	$L__BB3_2;
	cvta.to.global.u64 	%rd3, %rd2;
	cvta.to.global.u64 	%rd4, %rd1;
	mul.wide.u32 	%rd5, %r3, 256;
	add.s64 	%rd6, %rd4, %rd5;
	shl.b32 	%r13, %r2, 1;
	shl.b32 	%r14, %r1, 1;
	mul.wide.u32 	%rd7, %r13, 32;
	add.s64 	%rd8, %rd6, %rd7;
	mul.wide.s32 	%rd9, %r14, 4;
	add.s64 	%rd10, %rd8, %rd9;
	ld.global.f32 	%f1, [%rd10];
	ld.global.f32 	%f2, [%rd10+4];
	ld.global.f32 	%f3, [%rd10+32];
	ld.global.f32 	%f4, [%rd10+36];
	max.f32 	%f5, %f1, 0f00000000;
	setp.gt.f32 	%p6, %f2, %f5;
	selp.f32 	%f6, %f2, %f5, %p6;
	setp.gt.f32 	%p7, %f3, %f6;
	selp.f32 	%f7, %f3, %f6, %p7;
	setp.gt.f32 	%p8, %f4, %f7;
	selp.f32 	%f8, %f4, %f7, %p8;
	shl.b32 	%r15, %r3, 4;
	shl.b32 	%r16, %r2, 2;
	add.s32 	%r17, %r16, %r1;
	add.s32 	%r18, %r17, %r15;
	mul.wide.s32 	%rd11, %r18, 4;
	add.s64 	%rd12, %rd3, %rd11;
	st.global.f32 	[%rd12], %f8;
$L__BB3_2:
	ret;

}
	// .globl	_Z12linear1_ReLUPfS_PA256_fS_
.visible .entry _Z12linear1_ReLUPfS_PA256_fS_(
	.param .u64 .ptr .align 1 _Z12linear1_ReLUPfS_PA256_fS__param_0,
	.param .u64 .ptr .align 1 _Z12linear1_ReLUPfS_PA256_fS__param_1,
	.param .u64 .ptr .align 1 _Z12linear1_ReLUPfS_PA256_fS__param_2,
	.param .u64 .ptr .align 1 _Z12linear1_ReLUPfS_PA256_fS__param_3
)
{
	.reg .pred 	%p<6>;
	.reg .b32 	%r<22>;
	.reg .b32 	%f<85>;
	.reg .b64 	%rd<22>;
	// demoted variable
	.shared .align 4 .b8 _ZZ12linear1_ReLUPfS_PA256_fS_E15s_fc1Bias_split[32];
	// demoted variable
	.shared .align 4 .b8 _ZZ12linear1_ReLUPfS_PA256_fS_E6s_temp[512];
	mov.u32 	%r7, %ctaid.x;
	mov.u32 	%r8, %ntid.x;
	mov.u32 	%r1, %tid.x;
	mad.lo.s32 	%r2, %r7, %r8, %r1;
	mov.u32 	%r9, %ctaid.y;
	mov.u32 	%r10, %ntid.y;
	mov.u32 	%r3, %tid.y;
	mad.lo.s32 	%r11, %r9, %r10, %r3;
	shl.b32 	%r12, %r3, 6;
	mov.u32 	%r13, _ZZ12linear1_ReLUPfS_PA256_fS_E6s_temp;
	add.s32 	%r5, %r13, %r12;
	shl.b32 	%r14, %r1, 2;
	add.s32 	%r15, %r5, %r14;
	mov.b32 	%r16, 0;
	st.shared.u32 	[%r15], %r16;
	bar.sync 	0;
	setp.gt.s32 	%p1, %r2, 15;
	setp.gt.u32 	%p2, %r11, 119;
	or.pred  	%p3, %p1, %p2;
	@%p3 bra 	$L__BB4_3;
	ld.param.u64 	%rd21, [_Z12linear1_ReLUPfS_PA256_fS__param_3];
	ld.param.u64 	%rd20, [_Z12linear1_ReLUPfS_PA256_fS__param_2];
	ld.param.u64 	%rd18, [_Z12linear1_ReLUPfS_PA256_fS__param_0];
	cvta.to.global.u64 	%rd5, %rd18;
	cvta.to.global.u64 	%rd6, %rd20;
	cvta.to.global.u64 	%rd7, %rd21;
	mul.wide.u32 	%rd8, %r11, 4;
	add.s64 	%rd9, %rd7, %rd8;
	ld.global.f32 	%f1, [%rd9];
	shl.b32 	%r17, %r3, 2;
	mov.u32 	%r18, _ZZ12linear1_ReLUPfS_PA256_fS_E15s_fc1Bias_split;
	add.s32 	%r6, %r18, %r17;
	st.shared.f32 	[%r6], %f1;
	bar.sync 	0;
	mul.wide.u32 	%rd10, %r11, 1024;
	add.s64 	%rd11, %rd6, %rd10;
	shl.b32 	%r19, %r2, 4;
	mul.wide.s32 	%rd12, %r19, 4;
	add.s64 	%rd13, %rd11, %rd12;
	ld.global.f32 	%f2, [%rd13];
	add.s64 	%rd14, %rd5, %rd12;
	ld.global.f32 	%f3, [%rd14];
	ld.global.f32 	%f4, [%rd13+4];
	ld.global.f32 	%f5, [%rd14+4];
	ld.global.f32 	%f6, [%rd13+8];
	ld.global.f32 	%f7, [%rd14+8];
	ld.global.f32 	%f8, [%rd13+12];
	ld.global.f32 	%f9, [%rd14+12];
	ld.global.f32 	%f10, [%rd13+16];
	ld.global.f32 	%f11, [%rd14+16];
	ld.global.f32 	%f12, [%rd13+20];
	ld.global.f32 	%f13, [%rd14+20];
	ld.global.f32 	%f14, [%rd13+24];
	ld.global.f32 	%f15, [%rd14+24];
	ld.global.f32 	%f16, [%rd13+28];
	ld.global.f32 	%f17, [%rd14+28];
	ld.global.f32 	%f18, [%rd13+32];
	ld.global.f32 	%f19, [%rd14+32];
	ld.global.f32 	%f20, [%rd13+36];
	ld.global.f32 	%f21, [%rd14+36];
	ld.global.f32 	%f22, [%rd13+40];
	ld.global.f32 	%f23, [%rd14+40];
	ld.global.f32 	%f24, [%rd13+44];
	ld.global.f32 	%f25, [%rd14+44];
	ld.global.f32 	%f26, [%rd13+48];
	ld.global.f32 	%f27, [%rd14+48];
	ld.global.f32 	%f28, [%rd13+52];
	ld.global.f32 	%f29, [%rd14+52];
	ld.global.f32 	%f30, [%rd13+56];
	ld.global.f32 	%f31, [%rd14+56];
	ld.global.f32 	%f32, [%rd13+60];
	ld.global.f32 	%f33, [%rd14+60];
	shl.b32 	%r20, %r1, 2;
	add.s32 	%r21, %r5, %r20;
	ld.shared.f32 	%f34, [%r21];
	fma.rn.f32 	%f35, %f3, %f2, %f34;
	fma.rn.f32 	%f36, %f5, %f4, %f35;
	fma.rn.f32 	%f37, %f7, %f6, %f36;
	fma.rn.f32 	%f38, %f9, %f8, %f37;
	fma.rn.f32 	%f39, %f11, %f10, %f38;
	fma.rn.f32 	%f40, %f13, %f12, %f39;
	fma.rn.f32 	%f41, %f15, %f14, %f40;
	fma.rn.f32 	%f42, %f17, %f16, %f41;
	fma.rn.f32 	%f43, %f19, %f18, %f42;
	fma.rn.f32 	%f44, %f21, %f20, %f43;
	fma.rn.f32 	%f45, %f23, %f22, %f44;
	fma.rn.f32 	%f46, %f25, %f24, %f45;
	fma.rn.f32 	%f47, %f27, %f26, %f46;
	fma.rn.f32 	%f48, %f29, %f28, %f47;
	fma.rn.f32 	%f49, %f31, %f30, %f48;
	fma.rn.f32 	%f50, %f33, %f32, %f49;
	st.shared.f32 	[%r21], %f50;
	bar.sync 	0;
	setp.ne.s32 	%p4, %r1, 0;
	@%p4 bra 	$L__BB4_3;
	ld.param.u64 	%rd19, [_Z12linear1_ReLUPfS_PA256_fS__param_1];
	ld.shared.f32 	%f51, [%r5];
	ld.shared.f32 	%f52, [%r5+4];
	add.f32 	%f53, %f52, %f51;
	ld.shared.f32 	%f54, [%r5+8];
	add.f32 	%f55, %f54, %f53;
	ld.shared.f32 	%f56, [%r5+12];
	add.f32 	%f57, %f56, %f55;
	ld.shared.f32 	%f58, [%r5+16];
	add.f32 	%f59, %f58, %f57;
	ld.shared.f32 	%f60, [%r5+20];
	add.f32 	%f61, %f60, %f59;
	ld.shared.f32 	%f62, [%r5+24];
	add.f32 	%f63, %f62, %f61;
	ld.shared.f32 	%f64, [%r5+28];
	add.f32 	%f65, %f64, %f63;
	ld.shared.f32 	%f66, [%r5+32];
	add.f32 	%f67, %f66, %f65;
	ld.shared.f32 	%f68, [%r5+36];
	add.f32 	%f69, %f68, %f67;
	ld.shared.f32 	%f70, [%r5+40];
	add.f32 	%f71, %f70, %f69;
	ld.shared.f32 	%f72, [%r5+44];
	add.f32 	%f73, %f72, %f71;
	ld.shared.f32 	%f74, [%r5+48];
	add.f32 	%f75, %f74, %f73;
	ld.shared.f32 	%f76, [%r5+52];
	add.f32 	%f77, %f76, %f75;
	ld.shared.f32 	%f78, [%r5+56];
	add.f32 	%f79, %f78, %f77;
	ld.shared.f32 	%f80, [%r5+60];
	add.f32 	%f81, %f80, %f79;
	ld.shared.f32 	%f82, [%r6];
	add.f32 	%f83, %f82, %f81;
	setp.lt.f32 	%p5, %f83, 0f00000000;
	selp.f32 	%f84, 0f00000000, %f83, %p5;
	st.shared.f32 	[%r5], %f84;
	cvta.to.global.u64 	%rd15, %rd19;
	add.s64 	%rd17, %rd15, %rd8;
	st.global.f32 	[%rd17], %f84;
$L__BB4_3:
	ret;

}
	// .globl	_Z12linear2_ReLUPfS_PA120_fS_
.visible .entry _Z12linear2_ReLUPfS_PA120_fS_(
	.param .u64 .ptr .align 1 _Z12linear2_ReLUPfS_PA120_fS__param_0,
	.param .u64 .ptr .align 1 _Z12linear2_ReLUPfS_PA120_fS__param_1,
	.param .u64 .ptr .align 1 _Z12linear2_ReLUPfS_PA120_fS__param_2,
	.param .u64 .ptr .align 1 _Z12linear2_ReLUPfS_PA120_fS__param_3
)
{
	.reg .pred 	%p<15>;
	.reg .b32 	%r<25>;
	.reg .b32 	%f<182>;
	.reg .b64 	%rd<27>;
	// demoted variable
	.shared .align 4 .b8 _ZZ12linear2_ReLUPfS_PA120_fS_E15s_fc2Bias_split[32];
	// demoted variable
	.shared .align 4 .b8 _ZZ12linear2_ReLUPfS_PA120_fS_E6s_temp[256];
	ld.param.u64 	%rd4, [_Z12linear2_ReLUPfS_PA120_fS__param_3];
	mov.u32 	%r6, %ctaid.x;
	mov.u32 	%r7, %ntid.x;
	mov.u32 	%r1, %tid.x;
	mad.lo.s32 	%r2, %r6, %r7, %r1;
	mov.u32 	%r8, %ctaid.y;
	mov.u32 	%r9, %ntid.y;
	mov.u32 	%r10, %tid.y;
	mad.lo.s32 	%r3, %r8, %r9, %r10;
	shl.b32 	%r11, %r10, 5;
	mov.u32 	%r12, _ZZ12linear2_ReLUPfS_PA120_fS_E6s_temp;
	add.s32 	%r4, %r12, %r11;
	shl.b32 	%r13, %r1, 2;
	add.s32 	%r14, %r4, %r13;
	mov.b32 	%r15, 0;
	st.shared.u32 	[%r14], %r15;
	setp.gt.u32 	%p1, %r3, 83;
	shl.b32 	%r16, %r10, 2;
	mov.u32 	%r17, _ZZ12linear2_ReLUPfS_PA120_fS_E15s_fc2Bias_split;
	add.s32 	%r5, %r17, %r16;
	@%p1 bra 	$L__BB5_2;
	cvta.to.global.u64 	%rd5, %rd4;
	mul.wide.u32 	%rd6, %r3, 4;
	add.s64 	%rd7, %rd5, %rd6;
	ld.global.f32 	%f97, [%rd7];
	st.shared.f32 	[%r5], %f97;
$L__BB5_2:
	setp.gt.u32 	%p2, %r3, 83;
	bar.sync 	0;
	setp.gt.s32 	%p3, %r2, 6;
	mov.f32 	%f134, 0f00000000;
	or.pred  	%p4, %p3, %p2;
	mov.f32 	%f135, %f134;
	mov.f32 	%f136, %f134;
	mov.f32 	%f137, %f134;
	mov.f32 	%f138, %f134;
	mov.f32 	%f139, %f134;
	mov.f32 	%f140, %f134;
	mov.f32 	%f141, %f134;
	mov.f32 	%f166, %f134;
	mov.f32 	%f167, %f134;
	mov.f32 	%f168, %f134;
	mov.f32 	%f169, %f134;
	mov.f32 	%f170, %f134;
	mov.f32 	%f171, %f134;
	mov.f32 	%f172, %f134;
	mov.f32 	%f173, %f134;
	mov.f32 	%f150, %f134;
	mov.f32 	%f151, %f134;
	mov.f32 	%f152, %f134;
	mov.f32 	%f153, %f134;
	mov.f32 	%f154, %f134;
	mov.f32 	%f155, %f134;
	mov.f32 	%f156, %f134;
	mov.f32 	%f157, %f134;
	mov.f32 	%f174, %f134;
	mov.f32 	%f175, %f134;
	mov.f32 	%f176, %f134;
	mov.f32 	%f177, %f134;
	mov.f32 	%f178, %f134;
	mov.f32 	%f179, %f134;
	mov.f32 	%f180, %f134;
	mov.f32 	%f181, %f134;
	@%p4 bra 	$L__BB5_4;
	ld.param.u64 	%rd25, [_Z12linear2_ReLUPfS_PA120_fS__param_2];
	ld.param.u64 	%rd22, [_Z12linear2_ReLUPfS_PA120_fS__param_0];
	shl.b32 	%r18, %r2, 4;
	cvta.to.global.u64 	%rd8, %rd25;
	mul.wide.u32 	%rd9, %r3, 480;
	add.s64 	%rd10, %rd8, %rd9;
	mul.wide.s32 	%rd11, %r18, 4;
	add.s64 	%rd12, %rd10, %rd11;
	ld.global.f32 	%f173, [%rd12];
	cvta.to.global.u64 	%rd13, %rd22;
	add.s64 	%rd14, %rd13, %rd11;
	ld.global.f32 	%f181, [%rd14];
	ld.global.f32 	%f172, [%rd12+4];
	ld.global.f32 	%f180, [%rd14+4];
	ld.global.f32 	%f171, [%rd12+8];
	ld.global.f32 	%f179, [%rd14+8];
	ld.global.f32 	%f170, [%rd12+12];
	ld.global.f32 	%f178, [%rd14+12];
	ld.global.f32 	%f169, [%rd12+16];
	ld.global.f32 	%f177, [%rd14+16];
	ld.global.f32 	%f168, [%rd12+20];
	ld.global.f32 	%f176, [%rd14+20];
	ld.global.f32 	%f167, [%rd12+24];
	ld.global.f32 	%f175, [%rd14+24];
	ld.global.f32 	%f166, [%rd12+28];
	ld.global.f32 	%f174, [%rd14+28];
	ld.global.f32 	%f141, [%rd12+32];
	ld.global.f32 	%f157, [%rd14+32];
	ld.global.f32 	%f140, [%rd12+36];
	ld.global.f32 	%f156, [%rd14+36];
	ld.global.f32 	%f139, [%rd12+40];
	ld.global.f32 	%f155, [%rd14+40];
	ld.global.f32 	%f138, [%rd12+44];
	ld.global.f32 	%f154, [%rd14+44];
	ld.global.f32 	%f137, [%rd12+48];
	ld.global.f32 	%f153, [%rd14+48];
	ld.global.f32 	%f136, [%rd12+52];
	ld.global.f32 	%f152, [%rd14+52];
	ld.global.f32 	%f135, [%rd12+56];
	ld.global.f32 	%f151, [%rd14+56];
	ld.global.f32 	%f134, [%rd12+60];
	ld.global.f32 	%f150, [%rd14+60];
$L__BB5_4:
	setp.ne.s32 	%p6, %r2, 7;
	or.pred  	%p7, %p6, %p2;
	@%p7 bra 	$L__BB5_6;
	ld.param.u64 	%rd26, [_Z12linear2_ReLUPfS_PA120_fS__param_2];
	ld.param.u64 	%rd23, [_Z12linear2_ReLUPfS_PA120_fS__param_0];
	cvta.to.global.u64 	%rd15, %rd26;
	mul.wide.u32 	%rd16, %r3, 480;
	add.s64 	%rd17, %rd15, %rd16;
	ld.global.f32 	%f173, [%rd17+448];
	cvta.to.global.u64 	%rd18, %rd23;
	ld.global.f32 	%f181, [%rd18+448];
	ld.global.f32 	%f172, [%rd17+452];
	ld.global.f32 	%f180, [%rd18+452];
	ld.global.f32 	%f171, [%rd17+456];
	ld.global.f32 	%f179, [%rd18+456];
	ld.global.f32 	%f170, [%rd17+460];
	ld.global.f32 	%f178, [%rd18+460];
	ld.global.f32 	%f169, [%rd17+464];
	ld.global.f32 	%f177, [%rd18+464];
	ld.global.f32 	%f168, [%rd17+468];
	ld.global.f32 	%f176, [%rd18+468];
	ld.global.f32 	%f167, [%rd17+472];
	ld.global.f32 	%f175, [%rd18+472];
	ld.global.f32 	%f166, [%rd17+476];
	ld.global.f32 	%f174, [%rd18+476];
$L__BB5_6:
	setp.gt.s32 	%p9, %r2, 7;
	or.pred  	%p10, %p9, %p2;
	@%p10 bra 	$L__BB5_8;
	shl.b32 	%r19, %r1, 2;
	add.s32 	%r20, %r4, %r19;
	ld.shared.f32 	%f99, [%r20];
	fma.rn.f32 	%f100, %f181, %f173, %f99;
	fma.rn.f32 	%f101, %f180, %f172, %f100;
	fma.rn.f32 	%f102, %f179, %f171, %f101;
	fma.rn.f32 	%f103, %f178, %f170, %f102;
	fma.rn.f32 	%f104, %f177, %f169, %f103;
	fma.rn.f32 	%f105, %f176, %f168, %f104;
	fma.rn.f32 	%f106, %f175, %f167, %f105;
	fma.rn.f32 	%f107, %f174, %f166, %f106;
	fma.rn.f32 	%f108, %f157, %f141, %f107;
	fma.rn.f32 	%f109, %f156, %f140, %f108;
	fma.rn.f32 	%f110, %f155, %f139, %f109;
	fma.rn.f32 	%f111, %f154, %f138, %f110;
	fma.rn.f32 	%f112, %f153, %f137, %f111;
	fma.rn.f32 	%f113, %f152, %f136, %f112;
	fma.rn.f32 	%f114, %f151, %f135, %f113;
	fma.rn.f32 	%f115, %f150, %f134, %f114;
	st.shared.f32 	[%r20], %f115;
$L__BB5_8:
	setp.gt.u32 	%p11, %r3, 83;
	bar.sync 	0;
	setp.ne.s32 	%p12, %r1, 0;
	or.pred  	%p13, %p12, %p11;
	@%p13 bra 	$L__BB5_10;
	ld.param.u64 	%rd24, [_Z12linear2_ReLUPfS_PA120_fS__param_1];
	ld.shared.f32 	%f116, [%r4];
	ld.shared.f32 	%f117, [%r4+4];
	add.f32 	%f118, %f117, %f116;
	ld.shared.f32 	%f119, [%r4+8];
	add.f32 	%f120, %f119, %f118;
	ld.shared.f32 	%f121, [%r4+12];
	add.f32 	%f122, %f121, %f120;
	ld.shared.f32 	%f123, [%r4+16];
	add.f32 	%f124, %f123, %f122;
	ld.shared.f32 	%f125, [%r4+20];
	add.f32 	%f126, %f125, %f124;
	ld.shared.f32 	%f127, [%r4+24];
	add.f32 	%f128, %f127, %f126;
	ld.shared.f32 	%f129, [%r4+28];
	add.f32 	%f130, %f129, %f128;
	mov.u32 	%r21, %tid.y;
	shl.b32 	%r22, %r21, 2;
	mov.u32 	%r23, _ZZ12linear2_ReLUPfS_PA120_fS_E15s_fc2Bias_split;
	add.s32 	%r24, %r23, %r22;
	ld.shared.f32 	%f131, [%r24];
	add.f32 	%f132, %f131, %f130;
	setp.lt.f32 	%p14, %f132, 0f00000000;
	selp.f32 	%f133, 0f00000000, %f132, %p14;
	st.shared.f32 	[%r4], %f133;
	cvta.to.global.u64 	%rd19, %rd24;
	mul.wide.u32 	%rd20, %r3, 4;
	add.s64 	%rd21, %rd19, %rd20;
	st.global.f32 	[%rd21], %f133;
$L__BB5_10:
	ret;

}
	// .globl	_Z7linear3PfS_PA84_fS_
.visible .entry _Z7linear3PfS_PA84_fS_(
	.param .u64 .ptr .align 1 _Z7linear3PfS_PA84_fS__param_0,
	.param .u64 .ptr .align 1 _Z7linear3PfS_PA84_fS__param_1,
	.param .u64 .ptr .align 1 _Z7linear3PfS_PA84_fS__param_2,
	.param .u64 .ptr .align 1 _Z7linear3PfS_PA84_fS__param_3
)
{
	.reg .pred 	%p<14>;
	.reg .b32 	%r<18>;
	.reg .b32 	%f<107>;
	.reg .b64 	%rd<18>;
	// demoted variable
	.shared .align 4 .b8 _ZZ7linear3PfS_PA84_fS_E15s_fc3Bias_split[16];
	// demoted variable
	.shared .align 4 .b8 _ZZ7linear3PfS_PA84_fS_E6s_temp[176];
	ld.param.u64 	%rd6, [_Z7linear3PfS_PA84_fS__param_0];
	ld.param.u64 	%rd3, [_Z7linear3PfS_PA84_fS__param_1];
	ld.param.u64 	%rd4, [_Z7linear3PfS_PA84_fS__param_2];
	ld.param.u64 	%rd5, [_Z7linear3PfS_PA84_fS__param_3];
	cvta.to.global.u64 	%rd1, %rd6;
	mov.u32 	%r7, %ctaid.x;
	mov.u32 	%r8, %ntid.x;
	mov.u32 	%r1, %tid.x;
	mad.lo.s32 	%r2, %r7, %r8, %r1;
	mov.u32 	%r9, %ctaid.y;
	mov.u32 	%r10, %ntid.y;
	mov.u32 	%r11, %tid.y;
	mad.lo.s32 	%r3, %r9, %r10, %r11;
	mov.u32 	%r12, _ZZ7linear3PfS_PA84_fS_E6s_temp;
	mad.lo.s32 	%r4, %r11, 44, %r12;
	shl.b32 	%r13, %r1, 2;
	add.s32 	%r5, %r4, %r13;
	mov.b32 	%r14, 0;
	st.shared.u32 	[%r5], %r14;
	setp.gt.u32 	%p1, %r3, 9;
	shl.b32 	%r15, %r11, 2;
	mov.u32 	%r16, _ZZ7linear3PfS_PA84_fS_E15s_fc3Bias_split;
	add.s32 	%r6, %r16, %r15;
	@%p1 bra 	$L__BB6_2;
	cvta.to.global.u64 	%rd7, %rd5;
	mul.wide.u32 	%rd8, %r3, 4;
	add.s64 	%rd9, %rd7, %rd8;
	ld.global.f32 	%f49, [%rd9];
	st.shared.f32 	[%r6], %f49;
$L__BB6_2:
	setp.gt.u32 	%p2, %r3, 9;
	bar.sync 	0;
	setp.gt.s32 	%p3, %r2, 9;
	cvta.to.global.u64 	%rd10, %rd4;
	mul.wide.u32 	%rd11, %r3, 336;
	add.s64 	%rd2, %rd10, %rd11;
	mov.f32 	%f83, 0f00000000;
	or.pred  	%p4, %p3, %p2;
	mov.f32 	%f84, %f83;
	mov.f32 	%f85, %f83;
	mov.f32 	%f86, %f83;
	mov.f32 	%f99, %f83;
	mov.f32 	%f100, %f83;
	mov.f32 	%f101, %f83;
	mov.f32 	%f102, %f83;
	mov.f32 	%f91, %f83;
	mov.f32 	%f92, %f83;
	mov.f32 	%f93, %f83;
	mov.f32 	%f94, %f83;
	mov.f32 	%f103, %f83;
	mov.f32 	%f104, %f83;
	mov.f32 	%f105, %f83;
	mov.f32 	%f106, %f83;
	@%p4 bra 	$L__BB6_4;
	shl.b32 	%r17, %r2, 3;
	mul.wide.s32 	%rd12, %r17, 4;
	add.s64 	%rd13, %rd2, %rd12;
	ld.global.f32 	%f102, [%rd13];
	add.s64 	%rd14, %rd1, %rd12;
	ld.global.f32 	%f106, [%rd14];
	ld.global.f32 	%f101, [%rd13+4];
	ld.global.f32 	%f105, [%rd14+4];
	ld.global.f32 	%f100, [%rd13+8];
	ld.global.f32 	%f104, [%rd14+8];
	ld.global.f32 	%f99, [%rd13+12];
	ld.global.f32 	%f103, [%rd14+12];
	ld.global.f32 	%f86, [%rd13+16];
	ld.global.f32 	%f94, [%rd14+16];
	ld.global.f32 	%f85, [%rd13+20];
	ld.global.f32 	%f93, [%rd14+20];
	ld.global.f32 	%f84, [%rd13+24];
	ld.global.f32 	%f92, [%rd14+24];
	ld.global.f32 	%f83, [%rd13+28];
	ld.global.f32 	%f91, [%rd14+28];
$L__BB6_4:
	setp.ne.s32 	%p6, %r2, 10;
	or.pred  	%p7, %p6, %p2;
	@%p7 bra 	$L__BB6_6;
	ld.global.f32 	%f102, [%rd2+320];
	ld.global.f32 	%f106, [%rd1+320];
	ld.global.f32 	%f101, [%rd2+324];
	ld.global.f32 	%f105, [%rd1+324];
	ld.global.f32 	%f100, [%rd2+328];
	ld.global.f32 	%f104, [%rd1+328];
	ld.global.f32 	%f99, [%rd2+332];
	ld.global.f32 	%f103, [%rd1+332];
$L__BB6_6:
	setp.gt.u32 	%p8, %r3, 9;
	setp.gt.s32 	%p9, %r2, 10;
	or.pred  	%p10, %p9, %p8;
	@%p10 bra 	$L__BB6_8;
	ld.shared.f32 	%f51, [%r5];
	fma.rn.f32 	%f52, %f106, %f102, %f51;
	fma.rn.f32 	%f53, %f105, %f101, %f52;
	fma.rn.f32 	%f54, %f104, %f100, %f53;
	fma.rn.f32 	%f55, %f103, %f99, %f54;
	fma.rn.f32 	%f56, %f94, %f86, %f55;
	fma.rn.f32 	%f57, %f93, %f85, %f56;
	fma.rn.f32 	%f58, %f92, %f84, %f57;
	fma.rn.f32 	%f59, %f91, %f83, %f58;
	st.shared.f32 	[%r5], %f59;
$L__BB6_8:
	setp.gt.u32 	%p11, %r3, 9;
	bar.sync 	0;
	setp.ne.s32 	%p12, %r1, 0;
	or.pred  	%p13, %p12, %p11;
	@%p13 bra 	$L__BB6_10;
	ld.shared.f32 	%f60, [%r4];
	ld.shared.f32 	%f61, [%r4+4];
	add.f32 	%f62, %f61, %f60;
	ld.shared.f32 	%f63, [%r4+8];
	add.f32 	%f64, %f63, %f62;
	ld.shared.f32 	%f65, [%r4+12];
	add.f32 	%f66, %f65, %f64;
	ld.shared.f32 	%f67, [%r4+16];
	add.f32 	%f68, %f67, %f66;
	ld.shared.f32 	%f69, [%r4+20];
	add.f32 	%f70, %f69, %f68;
	ld.shared.f32 	%f71, [%r4+24];
	add.f32 	%f72, %f71, %f70;
	ld.shared.f32 	%f73, [%r4+28];
	add.f32 	%f74, %f73, %f72;
	ld.shared.f32 	%f75, [%r4+32];
	add.f32 	%f76, %f75, %f74;
	ld.shared.f32 	%f77, [%r4+36];
	add.f32 	%f78, %f77, %f76;
	ld.shared.f32 	%f79, [%r4+40];
	add.f32 	%f80, %f79, %f78;
	ld.shared.f32 	%f81, [%r6];
	add.f32 	%f82, %f81, %f80;
	st.shared.f32 	[%r4], %f82;
	cvta.to.global.u64 	%rd15, %rd3;
	mul.wide.u32 	%rd16, %r3, 4;
	add.s64 	%rd17, %rd15, %rd16;
	st.global.f32 	[%rd17], %f82;
$L__BB6_10:
	ret;

}


// ===== COMPILED SASS (sm_100) =====

	.target	sm_100

	.elftype	@"ET_EXEC"


//--------------------- .note.nv.tkinfo           --------------------------
	.section	.note.nv.tkinfo,"",@"SHT_NOTE"
	.sectionflags	@"SHF_NOTE_NV_TKINFO"
	.tkinfo
        /*0018*/ 	.word	0x00000002
        /*0030*/ 	.string	""
        /*0030*/ 	.string	"ptxas"
        /*0030*/ 	.string	"Cuda compilation tools, release 13.0, V13.0.88"
        /*0030*/ 	.string	"Build cuda_13.0.r13.0/compiler.36424714_0"
        /*0030*/ 	.string	"-arch sm_100 -m 64 "



//--------------------- .note.nv.cuinfo           --------------------------
	.section	.note.nv.cuinfo,"",@"SHT_NOTE"
	.sectionflags	@"SHF_NOTE_NV_CUINFO"
        /*0018*/ 	.short	0x0002
        /*001a*/ 	.short	0x0064
        /*001c*/ 	.short	0x0082
	.zero		2


//--------------------- .nv.info                  --------------------------
	.section	.nv.info,"",@"SHT_CUDA_INFO"
	.align	4


	//----- nvinfo : EIATTR_REGCOUNT
	.align		4
        /*0000*/ 	.byte	0x04, 0x2f
        /*0002*/ 	.short	(.L_1 - .L_0)
	.align		4
.L_0:
        /*0004*/ 	.word	index@(_Z10convLayer1PfPA24_A24_fS_S_)
        /*0008*/ 	.word	0x00000026


	//----- nvinfo : EIATTR_FRAME_SIZE
	.align		4
.L_1:
        /*000c*/ 	.byte	0x04, 0x11
        /*000e*/ 	.short	(.L_3 - .L_2)
	.align		4
.L_2:
        /*0010*/ 	.word	index@(_Z10convLayer1PfPA24_A24_fS_S_)
        /*0014*/ 	.word	0x00000000


	//----- nvinfo : EIATTR_REGCOUNT
	.align		4
.L_3:
        /*0018*/ 	.byte	0x04, 0x2f
        /*001a*/ 	.short	(.L_5 - .L_4)
	.align		4
.L_4:
        /*001c*/ 	.word	index@(_Z13poolingLayer1PA24_A24_fPA12_A12_f)
        /*0020*/ 	.word	0x00000010


	//----- nvinfo : EIATTR_FRAME_SIZE
	.align		4
.L_5:
        /*0024*/ 	.byte	0x04, 0x11
        /*0026*/ 	.short	(.L_7 - .L_6)
	.align		4
.L_6:
        /*0028*/ 	.word	index@(_Z13poolingLayer1PA24_A24_fPA12_A12_f)
        /*002c*/ 	.word	0x00000000


	//----- nvinfo : EIATTR_REGCOUNT
	.align		4
.L_7:
        /*0030*/ 	.byte	0x04, 0x2f
        /*0032*/ 	.short	(.L_9 - .L_8)
	.align		4
.L_8:
        /*0034*/ 	.word	index@(_Z10convLayer2PA12_A12_fPA8_A8_fPfS5_)
        /*0038*/ 	.word	0x00000020


	//----- nvinfo : EIATTR_FRAME_SIZE
	.align		4
.L_9:
        /*003c*/ 	.byte	0x04, 0x11
        /*003e*/ 	.short	(.L_11 - .L_10)
	.align		4
.L_10:
        /*0040*/ 	.word	index@(_Z10convLayer2PA12_A12_fPA8_A8_fPfS5_)
        /*0044*/ 	.word	0x00000000


	//----- nvinfo : EIATTR_REGCOUNT
	.align		4
.L_11:
        /*0048*/ 	.byte	0x04, 0x2f
        /*004a*/ 	.short	(.L_13 - .L_12)
	.align		4
.L_12:
        /*004c*/ 	.word	index@(_Z13poolingLayer2PA8_A8_fPf)
        /*0050*/ 	.word	0x00000010


	//----- nvinfo : EIATTR_FRAME_SIZE
	.align		4
.L_13:
        /*0054*/ 	.byte	0x04, 0x11
        /*0056*/ 	.short	(.L_15 - .L_14)
	.align		4
.L_14:
        /*0058*/ 	.word	index@(_Z13poolingLayer2PA8_A8_fPf)
        /*005c*/ 	.word	0x00000000


	//----- nvinfo : EIATTR_REGCOUNT
	.align		4
.L_15:
        /*0060*/ 	.byte	0x04, 0x2f
        /*0062*/ 	.short	(.L_17 - .L_16)
	.align		4
.L_16:
        /*0064*/ 	.word	index@(_Z12linear1_ReLUPfS_PA256_fS_)
        /*0068*/ 	.word	0x00000020


	//----- nvinfo : EIATTR_FRAME_SIZE
	.align		4
.L_17:
        /*006c*/ 	.byte	0x04, 0x11
        /*006e*/ 	.short	(.L_19 - .L_18)
	.align		4
.L_18:
        /*0070*/ 	.word	index@(_Z12linear1_ReLUPfS_PA256_fS_)
        /*0074*/ 	.word	0x00000000


	//----- nvinfo : EIATTR_REGCOUNT
	.align		4
.L_19:
        /*0078*/ 	.byte	0x04, 0x2f
        /*007a*/ 	.short	(.L_21 - .L_20)
	.align		4
.L_20:
        /*007c*/ 	.word	index@(_Z12linear2_ReLUPfS_PA120_fS_)
        /*0080*/ 	.word	0x0000002e


	//----- nvinfo : EIATTR_FRAME_SIZE
	.align		4
.L_21:
        /*0084*/ 	.byte	0x04, 0x11
        /*0086*/ 	.short	(.L_23 - .L_22)
	.align		4
.L_22:
        /*0088*/ 	.word	index@(_Z12linear2_ReLUPfS_PA120_fS_)
        /*008c*/ 	.word	0x00000000


	//----- nvinfo : EIATTR_REGCOUNT
	.align		4
.L_23:
        /*0090*/ 	.byte	0x04, 0x2f
        /*0092*/ 	.short	(.L_25 - .L_24)
	.align		4
.L_24:
        /*0094*/ 	.word	index@(_Z7linear3PfS_PA84_fS_)
        /*0098*/ 	.word	0x0000001f


	//----- nvinfo : EIATTR_FRAME_SIZE
	.align		4
.L_25:
        /*009c*/ 	.byte	0x04, 0x11
        /*009e*/ 	.short	(.L_27 - .L_26)
	.align		4
.L_26:
        /*00a0*/ 	.word	index@(_Z7linear3PfS_PA84_fS_)
        /*00a4*/ 	.word	0x00000000


	//----- nvinfo : EIATTR_MIN_STACK_SIZE
	.align		4
.L_27:
        /*00a8*/ 	.byte	0x04, 0x12
        /*00aa*/ 	.short	(.L_29 - .L_28)
	.align		4
.L_28:
        /*00ac*/ 	.word	index@(_Z7linear3PfS_PA84_fS_)
        /*00b0*/ 	.word	0x00000000


	//----- nvinfo : EIATTR_MIN_STACK_SIZE
	.align		4
.L_29:
        /*00b4*/ 	.byte	0x04, 0x12
        /*00b6*/ 	.short	(.L_31 - .L_30)
	.align		4
.L_30:
        /*00b8*/ 	.word	index@(_Z12linear2_ReLUPfS_PA120_fS_)
        /*00bc*/ 	.word	0x00000000


	//----- nvinfo : EIATTR_MIN_STACK_SIZE
	.align		4
.L_31:
        /*00c0*/ 	.byte	0x04, 0x12
        /*00c2*/ 	.short	(.L_33 - .L_32)
	.align		4
.L_32:
        /*00c4*/ 	.word	index@(_Z12linear1_ReLUPfS_PA256_fS_)
        /*00c8*/ 	.word	0x00000000


	//----- nvinfo : EIATTR_MIN_STACK_SIZE
	.align		4
.L_33:
        /*00cc*/ 	.byte	0x04, 0x12
        /*00ce*/ 	.short	(.L_35 - .L_34)
	.align		4
.L_34:
        /*00d0*/ 	.word	index@(_Z13poolingLayer2PA8_A8_fPf)
        /*00d4*/ 	.word	0x00000000


	//----- nvinfo : EIATTR_MIN_STACK_SIZE
	.align		4
.L_35:
        /*00d8*/ 	.byte	0x04, 0x12
        /*00da*/ 	.short	(.L_37 - .L_36)
	.align		4
.L_36:
        /*00dc*/ 	.word	index@(_Z10convLayer2PA12_A12_fPA8_A8_fPfS5_)
        /*00e0*/ 	.word	0x00000000


	//----- nvinfo : EIATTR_MIN_STACK_SIZE
	.align		4
.L_37:
        /*00e4*/ 	.byte	0x04, 0x12
        /*00e6*/ 	.short	(.L_39 - .L_38)
	.align		4
.L_38:
        /*00e8*/ 	.word	index@(_Z13poolingLayer1PA24_A24_fPA12_A12_f)
        /*00ec*/ 	.word	0x00000000


	//----- nvinfo : EIATTR_MIN_STACK_SIZE
	.align		4
.L_39:
        /*00f0*/ 	.byte	0x04, 0x12
        /*00f2*/ 	.short	(.L_41 - .L_40)
	.align		4
.L_40:
        /*00f4*/ 	.word	index@(_Z10convLayer1PfPA24_A24_fS_S_)
        /*00f8*/ 	.word	0x00000000
.L_41:


//--------------------- .nv.compat                --------------------------
	.section	.nv.compat,"",@"SHT_CUDA_COMPAT_INFO"
	.align	4
        /*0000*/ 	.byte	0x02, 0x09, 0x00, 0x00, 0x02, 0x02, 0x01, 0x00, 0x02, 0x05, 0x05, 0x00, 0x03, 0x07, 0x01, 0x01
        /*0010*/ 	.byte	0x02, 0x03, 0x00, 0x00, 0x02, 0x06, 0x01, 0x00, 0x04, 0x0b, 0x08, 0x00, 0x09, 0x00, 0x00, 0x00
        /*0020*/ 	.byte	0x00, 0x00, 0x00, 0x00


//--------------------- .nv.info._Z7linear3PfS_PA84_fS_ --------------------------
	.section	.nv.info._Z7linear3PfS_PA84_fS_,"",@"SHT_CUDA_INFO"
	.sectionflags	@""
	.align	4


	//----- nvinfo : EIATTR_CUDA_API_VERSION
	.align		4
        /*0000*/ 	.byte	0x04, 0x37
        /*0002*/ 	.short	(.L_43 - .L_42)
.L_42:
        /*0004*/ 	.word	0x00000082


	//----- nvinfo : EIATTR_KPARAM_INFO
	.align		4
.L_43:
        /*0008*/ 	.byte	0x04, 0x17
        /*000a*/ 	.short	(.L_45 - .L_44)
.L_44:
        /*000c*/ 	.word	0x00000000
        /*0010*/ 	.short	0x0003
        /*0012*/ 	.short	0x0018
        /*0014*/ 	.byte	0x00, 0xf5, 0x21, 0x00


	//----- nvinfo : EIATTR_KPARAM_INFO
	.align		4
.L_45:
        /*0018*/ 	.byte	0x04, 0x17
        /*001a*/ 	.short	(.L_47 - .L_46)
.L_46:
        /*001c*/ 	.word	0x00000000
        /*0020*/ 	.short	0x0002
        /*0022*/ 	.short	0x0010
        /*0024*/ 	.byte	0x00, 0xf5, 0x21, 0x00


	//----- nvinfo : EIATTR_KPARAM_INFO
	.align		4
.L_47:
        /*0028*/ 	.byte	0x04, 0x17
        /*002a*/ 	.short	(.L_49 - .L_48)
.L_48:
        /*002c*/ 	.word	0x00000000
        /*0030*/ 	.short	0x0001
        /*0032*/ 	.short	0x0008
        /*0034*/ 	.byte	0x00, 0xf5, 0x21, 0x00


	//----- nvinfo : EIATTR_KPARAM_INFO
	.align		4
.L_49:
        /*0038*/ 	.byte	0x04, 0x17
        /*003a*/ 	.short	(.L_51 - .L_50)
.L_50:
        /*003c*/ 	.word	0x00000000
        /*0040*/ 	.short	0x0000
        /*0042*/ 	.short	0x0000
        /*0044*/ 	.byte	0x00, 0xf5, 0x21, 0x00


	//----- nvinfo : EIATTR_SPARSE_MMA_MASK
	.align		4
.L_51:
        /*0048*/ 	.byte	0x03, 0x50
        /*004a*/ 	.short	0x0000


	//----- nvinfo : EIATTR_MAXREG_COUNT
	.align		4
        /*004c*/ 	.byte	0x03, 0x1b
        /*004e*/ 	.short	0x00ff


	//----- nvinfo : EIATTR_NUM_BARRIERS
	.align		4
        /*0050*/ 	.byte	0x02, 0x4c
        /*0052*/ 	.byte	0x01
	.zero		1


	//----- nvinfo : EIATTR_MERCURY_ISA_VERSION
	.align		4
        /*0054*/ 	.byte	0x03, 0x5f
        /*0056*/ 	.short	0x0101


	//----- nvinfo : EIATTR_VRC_CTA_INIT_COUNT
	.align		4
        /*0058*/ 	.byte	0x02, 0x4a
	.zero		1
	.zero		1


	//----- nvinfo : EIATTR_EXIT_INSTR_OFFSETS
	.align		4
        /*005c*/ 	.byte	0x04, 0x1c
        /*005e*/ 	.short	(.L_53 - .L_52)


	//   ....[0]....
.L_52:
        /*0060*/ 	.word	0x00000550


	//   ....[1]....
        /*0064*/ 	.word	0x00000710


	//----- nvinfo : EIATTR_CRS_STACK_SIZE
	.align		4
.L_53:
        /*0068*/ 	.byte	0x04, 0x1e
        /*006a*/ 	.short	(.L_55 - .L_54)
.L_54:
        /*006c*/ 	.word	0x00000000


	//----- nvinfo : EIATTR_CBANK_PARAM_SIZE
	.align		4
.L_55:
        /*0070*/ 	.byte	0x03, 0x19
        /*0072*/ 	.short	0x0020


	//----- nvinfo : EIATTR_PARAM_CBANK
	.align		4
        /*0074*/ 	.byte	0x04, 0x0a
        /*0076*/ 	.short	(.L_57 - .L_56)
	.align		4
.L_56:
        /*0078*/ 	.word	index@(.nv.constant0._Z7linear3PfS_PA84_fS_)
        /*007c*/ 	.short	0x0380
        /*007e*/ 	.short	0x0020


	//----- nvinfo : EIATTR_SW_WAR
	.align		4
.L_57:
        /*0080*/ 	.byte	0x04, 0x36
        /*0082*/ 	.short	(.L_59 - .L_58)
.L_58:
        /*0084*/ 	.word	0x00000008
.L_59:


//--------------------- .nv.info._Z12linear2_ReLUPfS_PA120_fS_ --------------------------
	.section	.nv.info._Z12linear2_ReLUPfS_PA120_fS_,"",@"SHT_CUDA_INFO"
	.sectionflags	@""
	.align	4


	//----- nvinfo : EIATTR_CUDA_API_VERSION
	.align		4
        /*0000*/ 	.byte	0x04, 0x37
        /*0002*/ 	.short	(.L_61 - .L_60)
.L_60:
        /*0004*/ 	.word	0x00000082


	//----- nvinfo : EIATTR_KPARAM_INFO
	.align		4
.L_61:
        /*0008*/ 	.byte	0x04, 0x17
        /*000a*/ 	.short	(.L_63 - .L_62)
.L_62:
        /*000c*/ 	.word	0x00000000
        /*0010*/ 	.short	0x0003
        /*0012*/ 	.short	0x0018
        /*0014*/ 	.byte	0x00, 0xf5, 0x21, 0x00


	//----- nvinfo : EIATTR_KPARAM_INFO
	.align		4
.L_63:
        /*0018*/ 	.byte	0x04, 0x17
        /*001a*/ 	.short	(.L_65 - .L_64)
.L_64:
        /*001c*/ 	.word	0x00000000
        /*0020*/ 	.short	0x0002
        /*0022*/ 	.short	0x0010
        /*0024*/ 	.byte	0x00, 0xf5, 0x21, 0x00


	//----- nvinfo : EIATTR_KPARAM_INFO
	.align		4
.L_65:
        /*0028*/ 	.byte	0x04, 0x17
        /*002a*/ 	.short	(.L_67 - .L_66)
.L_66:
        /*002c*/ 	.word	0x00000000
        /*0030*/ 	.short	0x0001
        /*0032*/ 	.short	0x0008
        /*0034*/ 	.byte	0x00, 0xf5, 0x21, 0x00


	//----- nvinfo : EIATTR_KPARAM_INFO
	.align		4
.L_67:
        /*0038*/ 	.byte	0x04, 0x17
        /*003a*/ 	.short	(.L_69 - .L_68)
.L_68:
        /*003c*/ 	.word	0x00000000
        /*0040*/ 	.short	0x0000
        /*0042*/ 	.short	0x0000
        /*0044*/ 	.byte	0x00, 0xf5, 0x21, 0x00


	//----- nvinfo : EIATTR_SPARSE_MMA_MASK
	.align		4
.L_69:
        /*0048*/ 	.byte	0x03, 0x50
        /*004a*/ 	.short	0x0000


	//----- nvinfo : EIATTR_MAXREG_COUNT
	.align		4
        /*004c*/ 	.byte	0x03, 0x1b
        /*004e*/ 	.short	0x00ff


	//----- nvinfo : EIATTR_NUM_BARRIERS
	.align		4
        /*0050*/ 	.byte	0x02, 0x4c
        /*0052*/ 	.byte	0x01
	.zero		1


	//----- nvinfo : EIATTR_MERCURY_ISA_VERSION
	.align		4
        /*0054*/ 	.byte	0x03, 0x5f
        /*0056*/ 	.short	0x0101


	//----- nvinfo : EIATTR_VRC_CTA_INIT_COUNT
	.align		4
        /*0058*/ 	.byte	0x02, 0x4a
	.zero		1
	.zero		1


	//----- nvinfo : EIATTR_EXIT_INSTR_OFFSETS
	.align		4
        /*005c*/ 	.byte	0x04, 0x1c
        /*005e*/ 	.short	(.L_71 - .L_70)


	//   ....[0]....
.L_70:
        /*0060*/ 	.word	0x00000820


	//   ....[1]....
        /*0064*/ 	.word	0x00000940


	//----- nvinfo : EIATTR_CRS_STACK_SIZE
	.align		4
.L_71:
        /*0068*/ 	.byte	0x04, 0x1e
        /*006a*/ 	.short	(.L_73 - .L_72)
.L_72:
        /*006c*/ 	.word	0x00000000


	//----- nvinfo : EIATTR_CBANK_PARAM_SIZE
	.align		4
.L_73:
        /*0070*/ 	.byte	0x03, 0x19
        /*0072*/ 	.short	0x0020


	//----- nvinfo : EIATTR_PARAM_CBANK
	.align		4
        /*0074*/ 	.byte	0x04, 0x0a
        /*0076*/ 	.short	(.L_75 - .L_74)
	.align		4
.L_74:
        /*0078*/ 	.word	index@(.nv.constant0._Z12linear2_ReLUPfS_PA120_fS_)
        /*007c*/ 	.short	0x0380
        /*007e*/ 	.short	0x0020


	//----- nvinfo : EIATTR_SW_WAR
	.align		4
.L_75:
        /*0080*/ 	.byte	0x04, 0x36
        /*0082*/ 	.short	(.L_77 - .L_76)
.L_76:
        /*0084*/ 	.word	0x00000008
.L_77:


//--------------------- .nv.info._Z12linear1_ReLUPfS_PA256_fS_ --------------------------
	.section	.nv.info._Z12linear1_ReLUPfS_PA256_fS_,"",@"SHT_CUDA_INFO"
	.sectionflags	@""
	.align	4


	//----- nvinfo : EIATTR_CUDA_API_VERSION
	.align		4
        /*0000*/ 	.byte	0x04, 0x37
        /*0002*/ 	.short	(.L_79 - .L_78)
.L_78:
        /*0004*/ 	.word	0x00000082


	//----- nvinfo : EIATTR_KPARAM_INFO
	.align		4
.L_79:
        /*0008*/ 	.byte	0x04, 0x17
        /*000a*/ 	.short	(.L_81 - .L_80)
.L_80:
        /*000c*/ 	.word	0x00000000
        /*0010*/ 	.short	0x0003
        /*0012*/ 	.short	0x0018
        /*0014*/ 	.byte	0x00, 0xf5, 0x21, 0x00


	//----- nvinfo : EIATTR_KPARAM_INFO
	.align		4
.L_81:
        /*0018*/ 	.byte	0x04, 0x17
        /*001a*/ 	.short	(.L_83 - .L_82)
.L_82:
        /*001c*/ 	.word	0x00000000
        /*0020*/ 	.short	0x0002
        /*0022*/ 	.short	0x0010
        /*0024*/ 	.byte	0x00, 0xf5, 0x21, 0x00


	//----- nvinfo : EIATTR_KPARAM_INFO
	.align		4
.L_83:
        /*0028*/ 	.byte	0x04, 0x17
        /*002a*/ 	.short	(.L_85 - .L_84)
.L_84:
        /*002c*/ 	.word	0x00000000
        /*0030*/ 	.short	0x0001
        /*0032*/ 	.short	0x0008
        /*0034*/ 	.byte	0x00, 0xf5, 0x21, 0x00


	//----- nvinfo : EIATTR_KPARAM_INFO
	.align		4
.L_85:
        /*0038*/ 	.byte	0x04, 0x17
        /*003a*/ 	.short	(.L_87 - .L_86)
.L_86:
        /*003c*/ 	.word	0x00000000
        /*0040*/ 	.short	0x0000
        /*0042*/ 	.short	0x0000
        /*0044*/ 	.byte	0x00, 0xf5, 0x21, 0x00


	//----- nvinfo : EIATTR_SPARSE_MMA_MASK
	.align		4
.L_87:
        /*0048*/ 	.byte	0x03, 0x50
        /*004a*/ 	.short	0x0000


	//----- nvinfo : EIATTR_MAXREG_COUNT
	.align		4
        /*004c*/ 	.byte	0x03, 0x1b
        /*004e*/ 	.short	0x00ff


	//----- nvinfo : EIATTR_NUM_BARRIERS
	.align		4
        /*0050*/ 	.byte	0x02, 0x4c
        /*0052*/ 	.byte	0x01
	.zero		1


	//----- nvinfo : EIATTR_MERCURY_ISA_VERSION
	.align		4
        /*0054*/ 	.byte	0x03, 0x5f
        /*0056*/ 	.short	0x0101


	//----- nvinfo : EIATTR_VRC_CTA_INIT_COUNT
	.align		4
        /*0058*/ 	.byte	0x02, 0x4a
	.zero		1
	.zero		1


	//----- nvinfo : EIATTR_EXIT_INSTR_OFFSETS
	.align		4
        /*005c*/ 	.byte	0x04, 0x1c
        /*005e*/ 	.short	(.L_89 - .L_88)


	//   ....[0]....
.L_88:
        /*0060*/ 	.word	0x00000130


	//   ....[1]....
        /*0064*/ 	.word	0x00000570


	//   ....[2]....
        /*0068*/ 	.word	0x00000730


	//----- nvinfo : EIATTR_CBANK_PARAM_SIZE
	.align		4
.L_89:
        /*006c*/ 	.byte	0x03, 0x19
        /*006e*/ 	.short	0x0020


	//----- nvinfo : EIATTR_PARAM_CBANK
	.align		4
        /*0070*/ 	.byte	0x04, 0x0a
        /*0072*/ 	.short	(.L_91 - .L_90)
	.align		4
.L_90:
        /*0074*/ 	.word	index@(.nv.constant0._Z12linear1_ReLUPfS_PA256_fS_)
        /*0078*/ 	.short	0x0380
        /*007a*/ 	.short	0x0020


	//----- nvinfo : EIATTR_SW_WAR
	.align		4
.L_91:
        /*007c*/ 	.byte	0x04, 0x36
        /*007e*/ 	.short	(.L_93 - .L_92)
.L_92:
        /*0080*/ 	.word	0x00000008
.L_93:


//--------------------- .nv.info._Z13poolingLayer2PA8_A8_fPf --------------------------
	.section	.nv.info._Z13poolingLayer2PA8_A8_fPf,"",@"SHT_CUDA_INFO"
	.sectionflags	@""
	.align	4


	//----- nvinfo : EIATTR_CUDA_API_VERSION
	.align		4
        /*0000*/ 	.byte	0x04, 0x37
        /*0002*/ 	.short	(.L_95 - .L_94)
.L_94:
        /*0004*/ 	.word	0x00000082


	//----- nvinfo : EIATTR_KPARAM_INFO
	.align		4
.L_95:
        /*0008*/ 	.byte	0x04, 0x17
        /*000a*/ 	.short	(.L_97 - .L_96)
.L_96:
        /*000c*/ 	.word	0x00000000
        /*0010*/ 	.short	0x0001
        /*0012*/ 	.short	0x0008
        /*0014*/ 	.byte	0x00, 0xf5, 0x21, 0x00


	//----- nvinfo : EIATTR_KPARAM_INFO
	.align		4
.L_97:
        /*0018*/ 	.byte	0x04, 0x17
        /*001a*/ 	.short	(.L_99 - .L_98)
.L_98:
        /*001c*/ 	.word	0x00000000
        /*0020*/ 	.short	0x0000
        /*0022*/ 	.short	0x0000
        /*0024*/ 	.byte	0x00, 0xf5, 0x21, 0x00


	//----- nvinfo : EIATTR_SPARSE_MMA_MASK
	.align		4
.L_99:
        /*0028*/ 	.byte	0x03, 0x50
        /*002a*/ 	.short	0x0000


	//----- nvinfo : EIATTR_MAXREG_COUNT
	.align		4
        /*002c*/ 	.byte	0x03, 0x1b
        /*002e*/ 	.short	0x00ff


	//----- nvinfo : EIATTR_MERCURY_ISA_VERSION
	.align		4
        /*0030*/ 	.byte	0x03, 0x5f
        /*0032*/ 	.short	0x0101


	//----- nvinfo : EIATTR_VRC_CTA_INIT_COUNT
	.align		4
        /*0034*/ 	.byte	0x02, 0x4a
	.zero		1
	.zero		1


	//----- nvinfo : EIATTR_EXIT_INSTR_OFFSETS
	.align		4
        /*0038*/ 	.byte	0x04, 0x1c
        /*003a*/ 	.short	(.L_101 - .L_100)


	//   ....[0]....
.L_100:
        /*003c*/ 	.word	0x00000100


	//   ....[1]....
        /*0040*/ 	.word	0x00000280


	//----- nvinfo : EIATTR_CBANK_PARAM_SIZE
	.align		4
.L_101:
        /*0044*/ 	.byte	0x03, 0x19
        /*0046*/ 	.short	0x0010


	//----- nvinfo : EIATTR_PARAM_CBANK
	.align		4
        /*0048*/ 	.byte	0x04, 0x0a
        /*004a*/ 	.short	(.L_103 - .L_102)
	.align		4
.L_102:
        /*004c*/ 	.word	index@(.nv.constant0._Z13poolingLayer2PA8_A8_fPf)
        /*0050*/ 	.short	0x0380
        /*0052*/ 	.short	0x0010


	//----- nvinfo : EIATTR_SW_WAR
	.align		4
.L_103:
        /*0054*/ 	.byte	0x04, 0x36
        /*0056*/ 	.short	(.L_105 - .L_104)
.L_104:
        /*0058*/ 	.word	0x00000008
.L_105:


//--------------------- .nv.info._Z10convLayer2PA12_A12_fPA8_A8_fPfS5_ --------------------------
	.section	.nv.info._Z10convLayer2PA12_A12_fPA8_A8_fPfS5_,"",@"SHT_CUDA_INFO"
	.sectionflags	@""
	.align	4


	//----- nvinfo : EIATTR_CUDA_API_VERSION
	.align		4
        /*0000*/ 	.byte	0x04, 0x37
        /*0002*/ 	.short	(.L_107 - .L_106)
.L_106:
        /*0004*/ 	.word	0x00000082


	//----- nvinfo : EIATTR_KPARAM_INFO
	.align		4
.L_107:
        /*0008*/ 	.byte	0x04, 0x17
        /*000a*/ 	.short	(.L_109 - .L_108)
.L_108:
        /*000c*/ 	.word	0x00000000
        /*0010*/ 	.short	0x0003
        /*0012*/ 	.short	0x0018
        /*0014*/ 	.byte	0x00, 0xf5, 0x21, 0x00


	//----- nvinfo : EIATTR_KPARAM_INFO
	.align		4
.L_109:
        /*0018*/ 	.byte	0x04, 0x17
        /*001a*/ 	.short	(.L_111 - .L_110)
.L_110:
        /*001c*/ 	.word	0x00000000
        /*0020*/ 	.short	0x0002
        /*0022*/ 	.short	0x0010
        /*0024*/ 	.byte	0x00, 0xf5, 0x21, 0x00


	//----- nvinfo : EIATTR_KPARAM_INFO
	.align		4
.L_111:
        /*0028*/ 	.byte	0x04, 0x17
        /*002a*/ 	.short	(.L_113 - .L_112)
.L_112:
        /*002c*/ 	.word	0x00000000
        /*0030*/ 	.short	0x0001
        /*0032*/ 	.short	0x0008
        /*0034*/ 	.byte	0x00, 0xf5, 0x21, 0x00


	//----- nvinfo : EIATTR_KPARAM_INFO
	.align		4
.L_113:
        /*0038*/ 	.byte	0x04, 0x17
        /*003a*/ 	.short	(.L_115 - .L_114)
.L_114:
        /*003c*/ 	.word	0x00000000
        /*0040*/ 	.short	0x0000
        /*0042*/ 	.short	0x0000
        /*0044*/ 	.byte	0x00, 0xf5, 0x21, 0x00


	//----- nvinfo : EIATTR_SPARSE_MMA_MASK
	.align		4
.L_115:
        /*0048*/ 	.byte	0x03, 0x50
        /*004a*/ 	.short	0x0000


	//----- nvinfo : EIATTR_MAXREG_COUNT
	.align		4
        /*004c*/ 	.byte	0x03, 0x1b
        /*004e*/ 	.short	0x00ff


	//----- nvinfo : EIATTR_NUM_BARRIERS
	.align		4
        /*0050*/ 	.byte	0x02, 0x4c
        /*0052*/ 	.byte	0x01
	.zero		1


	//----- nvinfo : EIATTR_MERCURY_ISA_VERSION
	.align		4
        /*0054*/ 	.byte	0x03, 0x5f
        /*0056*/ 	.short	0x0101


	//----- nvinfo : EIATTR_VRC_CTA_INIT_COUNT
	.align		4
        /*0058*/ 	.byte	0x02, 0x4a
	.zero		1
	.zero		1


	//----- nvinfo : EIATTR_EXIT_INSTR_OFFSETS
	.align		4
        /*005c*/ 	.byte	0x04, 0x1c
        /*005e*/ 	.short	(.L_117 - .L_116)


	//   ....[0]....
.L_116:
        /*0060*/ 	.word	0x00000b70


	//----- nvinfo : EIATTR_CRS_STACK_SIZE
	.align		4
.L_117:
        /*0064*/ 	.byte	0x04, 0x1e
        /*0066*/ 	.short	(.L_119 - .L_118)
.L_118:
        /*0068*/ 	.word	0x00000000


	//----- nvinfo : EIATTR_CBANK_PARAM_SIZE
	.align		4
.L_119:
        /*006c*/ 	.byte	0x03, 0x19
        /*006e*/ 	.short	0x0020


	//----- nvinfo : EIATTR_PARAM_CBANK
	.align		4
        /*0070*/ 	.byte	0x04, 0x0a
        /*0072*/ 	.short	(.L_121 - .L_120)
	.align		4
.L_120:
        /*0074*/ 	.word	index@(.nv.constant0._Z10convLayer2PA12_A12_fPA8_A8_fPfS5_)
        /*0078*/ 	.short	0x0380
        /*007a*/ 	.short	0x0020


	//----- nvinfo : EIATTR_SW_WAR
	.align		4
.L_121:
        /*007c*/ 	.byte	0x04, 0x36
        /*007e*/ 	.short	(.L_123 - .L_122)
.L_122:
        /*0080*/ 	.word	0x00000008
.L_123:


//--------------------- .nv.info._Z13poolingLayer1PA24_A24_fPA12_A12_f --------------------------
	.section	.nv.info._Z13poolingLayer1PA24_A24_fPA12_A12_f,"",@"SHT_CUDA_INFO"
	.sectionflags	@""
	.align	4


	//----- nvinfo : EIATTR_CUDA_API_VERSION
	.align		4
        /*0000*/ 	.byte	0x04, 0x37
        /*0002*/ 	.short	(.L_125 - .L_124)
.L_124:
        /*0004*/ 	.word	0x00000082


	//----- nvinfo : EIATTR_KPARAM_INFO
	.align		4
.L_125:
        /*0008*/ 	.byte	0x04, 0x17
        /*000a*/ 	.short	(.L_127 - .L_126)
.L_126:
        /*000c*/ 	.word	0x00000000
        /*0010*/ 	.short	0x0001
        /*0012*/ 	.short	0x0008
        /*0014*/ 	.byte	0x00, 0xf5, 0x21, 0x00


	//----- nvinfo : EIATTR_KPARAM_INFO
	.align		4
.L_127:
        /*0018*/ 	.byte	0x04, 0x17
        /*001a*/ 	.short	(.L_129 - .L_128)
.L_128:
        /*001c*/ 	.word	0x00000000
        /*0020*/ 	.short	0x0000
        /*0022*/ 	.short	0x0000
        /*0024*/ 	.byte	0x00, 0xf5, 0x21, 0x00


	//----- nvinfo : EIATTR_SPARSE_MMA_MASK
	.align		4
.L_129:
        /*0028*/ 	.byte	0x03, 0x50
        /*002a*/ 	.short	0x0000


	//----- nvinfo : EIATTR_MAXREG_COUNT
	.align		4
        /*002c*/ 	.byte	0x03, 0x1b
        /*002e*/ 	.short	0x00ff


	//----- nvinfo : EIATTR_MERCURY_ISA_VERSION
	.align		4
        /*0030*/ 	.byte	0x03, 0x5f
        /*0032*/ 	.short	0x0101


	//----- nvinfo : EIATTR_VRC_CTA_INIT_COUNT
	.align		4
        /*0034*/ 	.byte	0x02, 0x4a
	.zero		1
	.zero		1


	//----- nvinfo : EIATTR_EXIT_INSTR_OFFSETS
	.align		4
        /*0038*/ 	.byte	0x04, 0x1c
        /*003a*/ 	.short	(.L_131 - .L_130)


	//   ....[0]....
.L_130:
        /*003c*/ 	.word	0x00000100


	//   ....[1]....
        /*0040*/ 	.word	0x00000280


	//----- nvinfo : EIATTR_CBANK_PARAM_SIZE
	.align		4
.L_131:
        /*0044*/ 	.byte	0x03, 0x19
        /*0046*/ 	.short	0x0010


	//----- nvinfo : EIATTR_PARAM_CBANK
	.align		4
        /*0048*/ 	.byte	0x04, 0x0a
        /*004a*/ 	.short	(.L_133 - .L_132)
	.align		4
.L_132:
        /*004c*/ 	.word	index@(.nv.constant0._Z13poolingLayer1PA24_A24_fPA12_A12_f)
        /*0050*/ 	.short	0x0380
        /*0052*/ 	.short	0x0010


	//----- nvinfo : EIATTR_SW_WAR
	.align		4
.L_133:
        /*0054*/ 	.byte	0x04, 0x36
        /*0056*/ 	.short	(.L_135 - .L_134)
.L_134:
        /*0058*/ 	.word	0x00000008
.L_135:


//--------------------- .nv.info._Z10convLayer1PfPA24_A24_fS_S_ --------------------------
	.section	.nv.info._Z10convLayer1PfPA24_A24_fS_S_,"",@"SHT_CUDA_INFO"
	.sectionflags	@""
	.align	4


	//----- nvinfo : EIATTR_CUDA_API_VERSION
	.align		4
        /*0000*/ 	.byte	0x04, 0x37
        /*0002*/ 	.short	(.L_137 - .L_136)
.L_136:
        /*0004*/ 	.word	0x00000082


	//----- nvinfo : EIATTR_KPARAM_INFO
	.align		4
.L_137:
        /*0008*/ 	.byte	0x04, 0x17
        /*000a*/ 	.short	(.L_139 - .L_138)
.L_138:
        /*000c*/ 	.word	0x00000000
        /*0010*/ 	.short	0x0003
        /*0012*/ 	.short	0x0018
        /*0014*/ 	.byte	0x00, 0xf5, 0x21, 0x00


	//----- nvinfo : EIATTR_KPARAM_INFO
	.align		4
.L_139:
        /*0018*/ 	.byte	0x04, 0x17
        /*001a*/ 	.short	(.L_141 - .L_140)
.L_140:
        /*001c*/ 	.word	0x00000000
        /*0020*/ 	.short	0x0002
        /*0022*/ 	.short	0x0010
        /*0024*/ 	.byte	0x00, 0xf5, 0x21, 0x00


	//----- nvinfo : EIATTR_KPARAM_INFO
	.align		4
.L_141:
        /*0028*/ 	.byte	0x04, 0x17
        /*002a*/ 	.short	(.L_143 - .L_142)
.L_142:
        /*002c*/ 	.word	0x00000000
        /*0030*/ 	.short	0x0001
        /*0032*/ 	.short	0x0008
        /*0034*/ 	.byte	0x00, 0xf5, 0x21, 0x00


	//----- nvinfo : EIATTR_KPARAM_INFO
	.align		4
.L_143:
        /*0038*/ 	.byte	0x04, 0x17
        /*003a*/ 	.short	(.L_145 - .L_144)
.L_144:
        /*003c*/ 	.word	0x00000000
        /*0040*/ 	.short	0x0000
        /*0042*/ 	.short	0x0000
        /*0044*/ 	.byte	0x00, 0xf5, 0x21, 0x00


	//----- nvinfo : EIATTR_SPARSE_MMA_MASK
	.align		4
.L_145:
        /*0048*/ 	.byte	0x03, 0x50
        /*004a*/ 	.short	0x0000


	//----- nvinfo : EIATTR_MAXREG_COUNT
	.align		4
        /*004c*/ 	.byte	0x03, 0x1b
        /*004e*/ 	.short	0x00ff


	//----- nvinfo : EIATTR_NUM_BARRIERS
	.align		4
        /*0050*/ 	.byte	0x02, 0x4c
        /*0052*/ 	.byte	0x01
	.zero		1


	//----- nvinfo : EIATTR_MERCURY_ISA_VERSION
	.align		4
        /*0054*/ 	.byte	0x03, 0x5f
        /*0056*/ 	.short	0x0101


	//----- nvinfo : EIATTR_VRC_CTA_INIT_COUNT
	.align		4
        /*0058*/ 	.byte	0x02, 0x4a
	.zero		1
	.zero		1


	//----- nvinfo : EIATTR_EXIT_INSTR_OFFSETS
	.align		4
        /*005c*/ 	.byte	0x04, 0x1c
        /*005e*/ 	.short	(.L_147 - .L_146)


	//   ....[0]....
.L_146:
        /*0060*/ 	.word	0x00000430


	//   ....[1]....
        /*0064*/ 	.word	0x000006e0


	//----- nvinfo : EIATTR_CRS_STACK_SIZE
	.align		4
.L_147:
        /*0068*/ 	.byte	0x04, 0x1e
        /*006a*/ 	.short	(.L_149 - .L_148)
.L_148:
        /*006c*/ 	.word	0x00000000


	//----- nvinfo : EIATTR_CBANK_PARAM_SIZE
	.align		4
.L_149:
        /*0070*/ 	.byte	0x03, 0x19
        /*0072*/ 	.short	0x0020


	//----- nvinfo : EIATTR_PARAM_CBANK
	.align		4
        /*0074*/ 	.byte	0x04, 0x0a
        /*0076*/ 	.short	(.L_151 - .L_150)
	.align		4
.L_150:
        /*0078*/ 	.word	index@(.nv.constant0._Z10convLayer1PfPA24_A24_fS_S_)
        /*007c*/ 	.short	0x0380
        /*007e*/ 	.short	0x0020


	//----- nvinfo : EIATTR_SW_WAR
	.align		4
.L_151:
        /*0080*/ 	.byte	0x04, 0x36
        /*0082*/ 	.short	(.L_153 - .L_152)
.L_152:
        /*0084*/ 	.word	0x00000008
.L_153:


//--------------------- .nv.callgraph             --------------------------
	.section	.nv.callgraph,"",@"SHT_CUDA_CALLGRAPH"
	.align	4
	.sectionentsize	8
	.align		4
        /*0000*/ 	.word	0x00000000
	.align		4
        /*0004*/ 	.word	0xffffffff
	.align		4
        /*0008*/ 	.word	0x00000000
	.align		4
        /*000c*/ 	.word	0xfffffffe
	.align		4
        /*0010*/ 	.word	0x00000000
	.align		4
        /*0014*/ 	.word	0xfffffffd
	.align		4
        /*0018*/ 	.word	0x00000000
	.align		4
        /*001c*/ 	.word	0xfffffffc


//--------------------- .text._Z7linear3PfS_PA84_fS_ --------------------------
	.section	.text._Z7linear3PfS_PA84_fS_,"ax",@progbits
	.align	128
        .global         _Z7linear3PfS_PA84_fS_
        .type           _Z7linear3PfS_PA84_fS_,@function
        .size           _Z7linear3PfS_PA84_fS_,(.L_x_20 - _Z7linear3PfS_PA84_fS_)
        .other          _Z7linear3PfS_PA84_fS_,@"STO_CUDA_ENTRY STV_DEFAULT"
_Z7linear3PfS_PA84_fS_:
.text._Z7linear3PfS_PA84_fS_:
[----:B------:R-:W-:Y:S01]  /*0000*/  LDC R1, c[0x0][0x37c] ;  /* 0x0000df00ff017b82 */ /* 0x000fe20000000800 */
[----:B------:R-:W0:Y:S07]  /*0010*/  S2R R13, SR_TID.Y ;  /* 0x00000000000d7919 */ /* 0x000e2e0000002200 */
[----:B------:R-:W1:Y:S08]  /*0020*/  LDC R12, c[0x0][0x360] ;  /* 0x0000d800ff0c7b82 */ /* 0x000e700000000800 */
[----:B------:R-:W0:Y:S08]  /*0030*/  S2UR UR4, SR_CTAID.Y ;  /* 0x00000000000479c3 */ /* 0x000e300000002600 */
[----:B------:R-:W0:Y:S01]  /*0040*/  LDC R10, c[0x0][0x364] ;  /* 0x0000d900ff0a7b82 */ /* 0x000e220000000800 */
[----:B------:R-:W1:Y:S01]  /*0050*/  S2R R9, SR_TID.X ;  /* 0x0000000000097919 */ /* 0x000e620000002100 */
[----:B------:R-:W2:Y:S06]  /*0060*/  S2R R11, SR_CgaCtaId ;  /* 0x00000000000b7919 */ /* 0x000eac0000008800 */
[----:B------:R-:W1:Y:S08]  /*0070*/  S2UR UR6, SR_CTAID.X ;  /* 0x00000000000679c3 */ /* 0x000e700000002500 */
[----:B------:R-:W3:Y:S01]  /*0080*/  LDC.64 R2, c[0x0][0x390] ;  /* 0x0000e400ff027b82 */ /* 0x000ee20000000a00 */
[----:B0-----:R-:W-:Y:S01]  /*0090*/  IMAD R10, R10, UR4, R13 ;  /* 0x000000040a0a7c24 */ /* 0x001fe2000f8e020d */
[----:B------:R-:W0:Y:S04]  /*00a0*/  LDCU.64 UR4, c[0x0][0x358] ;  /* 0x00006b00ff0477ac */ /* 0x000e280008000a00 */
[----:B------:R-:W-:-:S13]  /*00b0*/  ISETP.GT.U32.AND P0, PT, R10, 0x9, PT ;  /* 0x000000090a00780c */ /* 0x000fda0003f04070 */
[----:B------:R-:W4:Y:S02]  /*00c0*/  @!P0 LDC.64 R4, c[0x0][0x398] ;  /* 0x0000e600ff048b82 */ /* 0x000f240000000a00 */
[----:B----4-:R-:W-:-:S05]  /*00d0*/  @!P0 IMAD.WIDE.U32 R4, R10, 0x4, R4 ;  /* 0x000000040a048825 */ /* 0x010fca00078e0004 */
[----:B0-----:R0:W4:Y:S01]  /*00e0*/  @!P0 LDG.E R18, desc[UR4][R4.64] ;  /* 0x0000000404128981 */ /* 0x001122000c1e1900 */
[----:B------:R-:W-:Y:S01]  /*00f0*/  MOV R8, 0x400 ;  /* 0x0000040000087802 */ /* 0x000fe20000000f00 */
[----:B-1----:R-:W-:Y:S01]  /*0100*/  IMAD R12, R12, UR6, R9 ;  /* 0x000000060c0c7c24 */ /* 0x002fe2000f8e0209 */
[----:B------:R-:W-:Y:S02]  /*0110*/  CS2R R26, SRZ ;  /* 0x00000000001a7805 */ /* 0x000fe4000001ff00 */
[----:B------:R-:W-:Y:S02]  /*0120*/  CS2R R24, SRZ ;  /* 0x0000000000187805 */ /* 0x000fe4000001ff00 */
[----:B------:R-:W-:Y:S02]  /*0130*/  IADD3 R0, PT, PT, R8, 0x10, RZ ;  /* 0x0000001008007810 */ /* 0x000fe40007ffe0ff */
[----:B------:R-:W-:Y:S02]  /*0140*/  CS2R R20, SRZ ;  /* 0x0000000000147805 */ /* 0x000fe4000001ff00 */
[----:B------:R-:W-:-:S02]  /*0150*/  ISETP.GT.OR P1, PT, R12, 0x9, P0 ;  /* 0x000000090c00780c */ /* 0x000fc40000724670 */
[----:B------:R-:W-:Y:S02]  /*0160*/  CS2R R22, SRZ ;  /* 0x0000000000167805 */ /* 0x000fe4000001ff00 */
[C---:B--2---:R-:W-:Y:S01]  /*0170*/  LEA R0, R11.reuse, R0, 0x18 ;  /* 0x000000000b007211 */ /* 0x044fe200078ec0ff */
[----:B---3--:R-:W-:Y:S01]  /*0180*/  IMAD.WIDE.U32 R2, R10, 0x150, R2 ;  /* 0x000001500a027825 */ /* 0x008fe200078e0002 */
[----:B------:R-:W-:Y:S02]  /*0190*/  LEA R11, R11, R8, 0x18 ;  /* 0x000000080b0b7211 */ /* 0x000fe400078ec0ff */
[----:B------:R-:W-:Y:S02]  /*01a0*/  CS2R R16, SRZ ;  /* 0x0000000000107805 */ /* 0x000fe4000001ff00 */
[----:B------:R-:W-:Y:S01]  /*01b0*/  CS2R R14, SRZ ;  /* 0x00000000000e7805 */ /* 0x000fe2000001ff00 */
[C---:B------:R-:W-:Y:S01]  /*01c0*/  IMAD R0, R13.reuse, 0x2c, R0 ;  /* 0x0000002c0d007824 */ /* 0x040fe200078e0200 */
[----:B------:R-:W-:Y:S01]  /*01d0*/  LEA R11, R13, R11, 0x2 ;  /* 0x0000000b0d0b7211 */ /* 0x000fe200078e10ff */
[----:B------:R-:W-:-:S03]  /*01e0*/  HFMA2 R13, -RZ, RZ, 0, 0 ;  /* 0x00000000ff0d7431 */ /* 0x000fc600000001ff */
[----:B------:R-:W-:Y:S01]  /*01f0*/  LEA R8, R9, R0, 0x2 ;  /* 0x0000000009087211 */ /* 0x000fe200078e10ff */
[----:B------:R-:W1:Y:S01]  /*0200*/  @!P1 LDC.64 R6, c[0x0][0x380] ;  /* 0x0000e000ff069b82 */ /* 0x000e620000000a00 */
[----:B------:R-:W-:-:S03]  /*0210*/  @!P1 SHF.L.U32 R9, R12, 0x3, RZ ;  /* 0x000000030c099819 */ /* 0x000fc600000006ff */
[----:B------:R2:W-:Y:S02]  /*0220*/  STS [R8], RZ ;  /* 0x000000ff08007388 */ /* 0x0005e40000000800 */
[----:B0-----:R-:W-:-:S04]  /*0230*/  @!P1 IMAD.WIDE R4, R9, 0x4, R2 ;  /* 0x0000000409049825 */ /* 0x001fc800078e0202 */
[----:B-1----:R-:W-:Y:S01]  /*0240*/  @!P1 IMAD.WIDE R6, R9, 0x4, R6 ;  /* 0x0000000409069825 */ /* 0x002fe200078e0206 */
[----:B----4-:R0:W-:Y:S01]  /*0250*/  @!P0 STS [R11], R18 ;  /* 0x000000120b008388 */ /* 0x0101e20000000800 */
[----:B------:R-:W-:Y:S06]  /*0260*/  BAR.SYNC.DEFER_BLOCKING 0x0 ;  /* 0x0000000000007b1d */ /* 0x000fec0000010000 */
[----:B------:R-:W3:Y:S04]  /*0270*/  @!P1 LDG.E R27, desc[UR4][R6.64] ;  /* 0x00000004061b9981 */ /* 0x000ee8000c1e1900 */
[----:B------:R-:W4:Y:S04]  /*0280*/  @!P1 LDG.E R24, desc[UR4][R6.64+0x4] ;  /* 0x0000040406189981 */ /* 0x000f28000c1e1900 */
[----:B------:R-:W4:Y:S04]  /*0290*/  @!P1 LDG.E R21, desc[UR4][R6.64+0x8] ;  /* 0x0000080406159981 */ /* 0x000f28000c1e1900 */
[----:B------:R-:W4:Y:S01]  /*02a0*/  @!P1 LDG.E R22, desc[UR4][R6.64+0xc] ;  /* 0x00000c0406169981 */ /* 0x000f22000c1e1900 */
[----:B------:R-:W-:-:S03]  /*02b0*/  ISETP.NE.OR P2, PT, R12, 0xa, P0 ;  /* 0x0000000a0c00780c */ /* 0x000fc60000745670 */
[----:B------:R-:W4:Y:S04]  /*02c0*/  @!P1 LDG.E R16, desc[UR4][R4.64] ;  /* 0x0000000404109981 */ /* 0x000f28000c1e1900 */
[----:B------:R-:W4:Y:S04]  /*02d0*/  @!P1 LDG.E R15, desc[UR4][R4.64+0x4] ;  /* 0x00000404040f9981 */ /* 0x000f28000c1e1900 */
[----:B------:R-:W4:Y:S04]  /*02e0*/  @!P1 LDG.E R14, desc[UR4][R4.64+0x8] ;  /* 0x00000804040e9981 */ /* 0x000f28000c1e1900 */
[----:B------:R-:W4:Y:S01]  /*02f0*/  @!P1 LDG.E R13, desc[UR4][R4.64+0xc] ;  /* 0x00000c04040d9981 */ /* 0x000f22000c1e1900 */
[----:B--2---:R-:W3:Y:S01]  /*0300*/  @!P2 LDC.64 R8, c[0x0][0x380] ;  /* 0x0000e000ff08ab82 */ /* 0x004ee20000000a00 */
[----:B------:R-:W-:Y:S01]  /*0310*/  HFMA2 R28, -RZ, RZ, 0, 0 ;  /* 0x00000000ff1c7431 */ /* 0x000fe200000001ff */
[----:B0-----:R-:W-:Y:S01]  /*0320*/  CS2R R18, SRZ ;  /* 0x0000000000127805 */ /* 0x001fe2000001ff00 */
[----:B------:R-:W5:Y:S04]  /*0330*/  @!P1 LDG.E R20, desc[UR4][R4.64+0x10] ;  /* 0x0000100404149981 */ /* 0x000f68000c1e1900 */
[----:B------:R-:W5:Y:S04]  /*0340*/  @!P1 LDG.E R17, desc[UR4][R4.64+0x1c] ;  /* 0x00001c0404119981 */ /* 0x000f68000c1e1900 */
[----:B------:R-:W5:Y:S04]  /*0350*/  @!P1 LDG.E R19, desc[UR4][R4.64+0x14] ;  /* 0x0000140404139981 */ /* 0x000f68000c1e1900 */
[----:B------:R-:W5:Y:S04]  /*0360*/  @!P1 LDG.E R18, desc[UR4][R4.64+0x18] ;  /* 0x0000180404129981 */ /* 0x000f68000c1e1900 */
[----:B------:R-:W5:Y:S04]  /*0370*/  @!P1 LDG.E R25, desc[UR4][R6.64+0x10] ;  /* 0x0000100406199981 */ /* 0x000f68000c1e1900 */
[----:B------:R-:W5:Y:S04]  /*0380*/  @!P1 LDG.E R28, desc[UR4][R6.64+0x14] ;  /* 0x00001404061c9981 */ /* 0x000f68000c1e1900 */
[----:B------:R-:W5:Y:S04]  /*0390*/  @!P1 LDG.E R23, desc[UR4][R6.64+0x18] ;  /* 0x0000180406179981 */ /* 0x000f68000c1e1900 */
[----:B------:R-:W5:Y:S04]  /*03a0*/  @!P1 LDG.E R26, desc[UR4][R6.64+0x1c] ;  /* 0x00001c04061a9981 */ /* 0x000f68000c1e1900 */
[----:B---3--:R-:W5:Y:S04]  /*03b0*/  @!P2 LDG.E R27, desc[UR4][R8.64+0x140] ;  /* 0x00014004081ba981 */ /* 0x008f68000c1e1900 */
[----:B----4-:R-:W5:Y:S04]  /*03c0*/  @!P2 LDG.E R24, desc[UR4][R8.64+0x144] ;  /* 0x000144040818a981 */ /* 0x010f68000c1e1900 */
[----:B------:R-:W5:Y:S04]  /*03d0*/  @!P2 LDG.E R21, desc[UR4][R8.64+0x148] ;  /* 0x000148040815a981 */ /* 0x000f68000c1e1900 */
[----:B------:R-:W5:Y:S04]  /*03e0*/  @!P2 LDG.E R22, desc[UR4][R8.64+0x14c] ;  /* 0x00014c040816a981 */ /* 0x000f68000c1e1900 */
[----:B------:R-:W5:Y:S04]  /*03f0*/  @!P2 LDG.E R16, desc[UR4][R2.64+0x140] ;  /* 0x000140040210a981 */ /* 0x000f68000c1e1900 */
[----:B------:R-:W5:Y:S04]  /*0400*/  @!P2 LDG.E R15, desc[UR4][R2.64+0x144] ;  /* 0x00014404020fa981 */ /* 0x000f68000c1e1900 */
[----:B------:R-:W5:Y:S04]  /*0410*/  @!P2 LDG.E R14, desc[UR4][R2.64+0x148] ;  /* 0x00014804020ea981 */ /* 0x000f68000c1e1900 */
[----:B------:R0:W5:Y:S02]  /*0420*/  @!P2 LDG.E R13, desc[UR4][R2.64+0x14c] ;  /* 0x00014c04020da981 */ /* 0x000164000c1e1900 */
[----:B0-----:R-:W0:Y:S01]  /*0430*/  S2R R3, SR_TID.X ;  /* 0x0000000000037919 */ /* 0x001e220000002100 */
[----:B------:R-:W-:Y:S01]  /*0440*/  ISETP.GT.OR P1, PT, R12, 0xa, P0 ;  /* 0x0000000a0c00780c */ /* 0x000fe20000724670 */
[----:B------:R-:W-:Y:S01]  /*0450*/  BSSY.RECONVERGENT B0, `(.L_x_0) ;  /* 0x000000e000007945 */ /* 0x000fe20003800200 */
[----:B0-----:R-:W-:-:S11]  /*0460*/  ISETP.NE.OR P0, PT, R3, RZ, P0 ;  /* 0x000000ff0300720c */ /* 0x001fd60000705670 */
[----:B------:R-:W-:Y:S05]  /*0470*/  @P1 BRA `(.L_x_1) ;  /* 0x00000000002c1947 */ /* 0x000fea0003800000 */
[----:B------:R-:W-:-:S05]  /*0480*/  LEA R4, R3, R0, 0x2 ;  /* 0x0000000003047211 */ /* 0x000fca00078e10ff */
[----:B------:R-:W0:Y:S02]  /*0490*/  LDS R2, [R4] ;  /* 0x0000000004027984 */ /* 0x000e240000000800 */
[----:B0----5:R-:W-:-:S04]  /*04a0*/  FFMA R27, R27, R16, R2 ;  /* 0x000000101b1b7223 */ /* 0x021fc80000000002 */
[----:B------:R-:W-:-:S04]  /*04b0*/  FFMA R24, R24, R15, R27 ;  /* 0x0000000f18187223 */ /* 0x000fc8000000001b */
[----:B------:R-:W-:-:S04]  /*04c0*/  FFMA R21, R21, R14, R24 ;  /* 0x0000000e15157223 */ /* 0x000fc80000000018 */
[----:B------:R-:W-:-:S04]  /*04d0*/  FFMA R22, R22, R13, R21 ;  /* 0x0000000d16167223 */ /* 0x000fc80000000015 */
[----:B------:R-:W-:-:S04]  /*04e0*/  FFMA R25, R25, R20, R22 ;  /* 0x0000001419197223 */ /* 0x000fc80000000016 */
[----:B------:R-:W-:-:S04]  /*04f0*/  FFMA R28, R28, R19, R25 ;  /* 0x000000131c1c7223 */ /* 0x000fc80000000019 */
[----:B------:R-:W-:-:S04]  /*0500*/  FFMA R23, R23, R18, R28 ;  /* 0x0000001217177223 */ /* 0x000fc8000000001c */
[----:B------:R-:W-:-:S05]  /*0510*/  FFMA R17, R26, R17, R23 ;  /* 0x000000111a117223 */ /* 0x000fca0000000017 */
[----:B------:R0:W-:Y:S02]  /*0520*/  STS [R4], R17 ;  /* 0x0000001104007388 */ /* 0x0001e40000000800 */
.L_x_1:
[----:B------:R-:W-:Y:S05]  /*0530*/  BSYNC.RECONVERGENT B0 ;  /* 0x0000000000007941 */ /* 0x000fea0003800200 */
.L_x_0:
[----:B------:R-:W-:Y:S06]  /*0540*/  BAR.SYNC.DEFER_BLOCKING 0x0 ;  /* 0x0000000000007b1d */ /* 0x000fec0000010000 */
[----:B------:R-:W-:Y:S05]  /*0550*/  @P0 EXIT ;  /* 0x000000000000094d */ /* 0x000fea0003800000 */
[----:B------:R-:W-:Y:S04]  /*0560*/  LDS R2, [R0] ;  /* 0x0000000000027984 */ /* 0x000fe80000000800 */
[----:B------:R-:W1:Y:S04]  /*0570*/  LDS R3, [R0+0x4] ;  /* 0x0000040000037984 */ /* 0x000e680000000800 */
[----:B------:R-:W2:Y:S04]  /*0580*/  LDS R5, [R0+0x8] ;  /* 0x0000080000057984 */ /* 0x000ea80000000800 */
[----:B------:R-:W3:Y:S04]  /*0590*/  LDS R7, [R0+0xc] ;  /* 0x00000c0000077984 */ /* 0x000ee80000000800 */
[----:B------:R-:W4:Y:S04]  /*05a0*/  LDS R9, [R0+0x10] ;  /* 0x0000100000097984 */ /* 0x000f280000000800 */
[----:B-----5:R-:W4:Y:S04]  /*05b0*/  LDS R13, [R0+0x14] ;  /* 0x00001400000d7984 */ /* 0x020f280000000800 */
[----:B0-----:R-:W0:Y:S04]  /*05c0*/  LDS R4, [R0+0x18] ;  /* 0x0000180000047984 */ /* 0x001e280000000800 */
[----:B------:R-:W0:Y:S04]  /*05d0*/  LDS R15, [R0+0x1c] ;  /* 0x00001c00000f7984 */ /* 0x000e280000000800 */
[----:B------:R-:W0:Y:S04]  /*05e0*/  LDS R17, [R0+0x20] ;  /* 0x0000200000117984 */ /* 0x000e280000000800 */
[----:B------:R-:W0:Y:S04]  /*05f0*/  LDS R19, [R0+0x24] ;  /* 0x0000240000137984 */ /* 0x000e280000000800 */
[----:B------:R-:W0:Y:S01]  /*0600*/  LDS R21, [R0+0x28] ;  /* 0x0000280000157984 */ /* 0x000e220000000800 */
[----:B-1----:R-:W-:-:S03]  /*0610*/  FADD R2, R2, R3 ;  /* 0x0000000302027221 */ /* 0x002fc60000000000 */
[----:B------:R-:W1:Y:S01]  /*0620*/  LDS R11, [R11] ;  /* 0x000000000b0b7984 */ /* 0x000e620000000800 */
[----:B--2---:R-:W-:-:S04]  /*0630*/  FADD R2, R2, R5 ;  /* 0x0000000502027221 */ /* 0x004fc80000000000 */
[----:B---3--:R-:W-:-:S04]  /*0640*/  FADD R2, R2, R7 ;  /* 0x0000000702027221 */ /* 0x008fc80000000000 */
[----:B----4-:R-:W-:-:S04]  /*0650*/  FADD R2, R2, R9 ;  /* 0x0000000902027221 */ /* 0x010fc80000000000 */
[----:B------:R-:W-:Y:S02]  /*0660*/  FADD R13, R2, R13 ;  /* 0x0000000d020d7221 */ /* 0x000fe40000000000 */
[----:B------:R-:W2:Y:S02]  /*0670*/  LDC.64 R2, c[0x0][0x388] ;  /* 0x0000e200ff027b82 */ /* 0x000ea40000000a00 */
[----:B0-----:R-:W-:-:S04]  /*0680*/  FADD R4, R13, R4 ;  /* 0x000000040d047221 */ /* 0x001fc80000000000 */
[----:B------:R-:W-:-:S04]  /*0690*/  FADD R4, R4, R15 ;  /* 0x0000000f04047221 */ /* 0x000fc80000000000 */
[----:B------:R-:W-:-:S04]  /*06a0*/  FADD R4, R4, R17 ;  /* 0x0000001104047221 */ /* 0x000fc80000000000 */
[----:B------:R-:W-:-:S04]  /*06b0*/  FADD R4, R4, R19 ;  /* 0x0000001304047221 */ /* 0x000fc80000000000 */
[----:B------:R-:W-:-:S04]  /*06c0*/  FADD R4, R4, R21 ;  /* 0x0000001504047221 */ /* 0x000fc80000000000 */
[----:B-1----:R-:W-:Y:S01]  /*06d0*/  FADD R11, R4, R11 ;  /* 0x0000000b040b7221 */ /* 0x002fe20000000000 */
[----:B--2---:R-:W-:-:S04]  /*06e0*/  IMAD.WIDE.U32 R2, R10, 0x4, R2 ;  /* 0x000000040a027825 */ /* 0x004fc800078e0002 */
[----:B------:R-:W-:Y:S04]  /*06f0*/  STS [R0], R11 ;  /* 0x0000000b00007388 */ /* 0x000fe80000000800 */
[----:B------:R-:W-:Y:S01]  /*0700*/  STG.E desc[UR4][R2.64], R11 ;  /* 0x0000000b02007986 */ /* 0x000fe2000c101904 */
[----:B------:R-:W-:Y:S05]  /*0710*/  EXIT ;  /* 0x000000000000794d */ /* 0x000fea0003800000 */
.L_x_2:
[----:B------:R-:W-:-:S00]  /*0720*/  BRA `(.L_x_2) ;  /* 0xfffffffc00fc7947 */ /* 0x000fc0000383ffff */
[----:B------:R-:W-:-:S00]  /*0730*/  NOP ;  /* 0x0000000000007918 */ /* 0x000fc00000000000 */
        /* <DEDUP_REMOVED lines=12> */
.L_x_20:


//--------------------- .text._Z12linear2_ReLUPfS_PA120_fS_ --------------------------
	.section	.text._Z12linear2_ReLUPfS_PA120_fS_,"ax",@progbits
	.align	128
        .global         _Z12linear2_ReLUPfS_PA120_fS_
        .type           _Z12linear2_ReLUPfS_PA120_fS_,@function
        .size           _Z12linear2_ReLUPfS_PA120_fS_,(.L_x_21 - _Z12linear2_ReLUPfS_PA120_fS_)
        .other          _Z12linear2_ReLUPfS_PA120_fS_,@"STO_CUDA_ENTRY STV_DEFAULT"
_Z12linear2_ReLUPfS_PA120_fS_:
.text._Z12linear2_ReLUPfS_PA120_fS_:
[----:B------:R-:W-:Y:S01]  /*0000*/  LDC R1, c[0x0][0x37c] ;  /* 0x0000df00ff017b82 */ /* 0x000fe20000000800 */
[----:B------:R-:W0:Y:S07]  /*0010*/  S2R R4, SR_TID.Y ;  /* 0x0000000000047919 */ /* 0x000e2e0000002200 */
[----:B------:R-:W1:Y:S01]  /*0020*/  LDC R20, c[0x0][0x360] ;  /* 0x0000d800ff147b82 */ /* 0x000e620000000800 */
[----:B------:R-:W2:Y:S07]  /*0030*/  LDCU.64 UR8, c[0x0][0x358] ;  /* 0x00006b00ff0877ac */ /* 0x000eae0008000a00 */
[----:B------:R-:W0:Y:S08]  /*0040*/  S2UR UR4, SR_CTAID.Y ;  /* 0x00000000000479c3 */ /* 0x000e300000002600 */
[----:B------:R-:W0:Y:S02]  /*0050*/  LDC R23, c[0x0][0x364] ;  /* 0x0000d900ff177b82 */ /* 0x000e240000000800 */
[----:B0-----:R-:W-:-:S05]  /*0060*/  IMAD R23, R23, UR4, R4 ;  /* 0x0000000417177c24 */ /* 0x001fca000f8e0204 */
[----:B------:R-:W-:-:S13]  /*0070*/  ISETP.GT.U32.AND P0, PT, R23, 0x53, PT ;  /* 0x000000531700780c */ /* 0x000fda0003f04070 */
[----:B------:R-:W0:Y:S02]  /*0080*/  @!P0 LDC.64 R2, c[0x0][0x398] ;  /* 0x0000e600ff028b82 */ /* 0x000e240000000a00 */
[----:B0-----:R-:W-:-:S06]  /*0090*/  @!P0 IMAD.WIDE.U32 R2, R23, 0x4, R2 ;  /* 0x0000000417028825 */ /* 0x001fcc00078e0002 */
[----:B--2---:R-:W2:Y:S01]  /*00a0*/  @!P0 LDG.E R2, desc[UR8][R2.64] ;  /* 0x0000000802028981 */ /* 0x004ea2000c1e1900 */
[----:B------:R-:W0:Y:S01]  /*00b0*/  S2UR UR6, SR_CgaCtaId ;  /* 0x00000000000679c3 */ /* 0x000e220000008800 */
[----:B------:R-:W-:Y:S01]  /*00c0*/  UMOV UR4, 0x400 ;  /* 0x0000040000047882 */ /* 0x000fe20000000000 */
[----:B------:R-:W-:Y:S01]  /*00d0*/  BSSY.RECONVERGENT B0, `(.L_x_3) ;  /* 0x0000047000007945 */ /* 0x000fe20003800200 */
[----:B------:R-:W1:Y:S01]  /*00e0*/  S2R R5, SR_TID.X ;  /* 0x0000000000057919 */ /* 0x000e620000002100 */
[----:B------:R-:W-:Y:S01]  /*00f0*/  UIADD3 UR5, UPT, UPT, UR4, 0x20, URZ ;  /* 0x0000002004057890 */ /* 0x000fe2000fffe0ff */
[----:B------:R-:W-:Y:S02]  /*0100*/  CS2R R24, SRZ ;  /* 0x0000000000187805 */ /* 0x000fe4000001ff00 */
[----:B------:R-:W-:Y:S02]  /*0110*/  CS2R R18, SRZ ;  /* 0x0000000000127805 */ /* 0x000fe4000001ff00 */
[----:B------:R-:W-:Y:S01]  /*0120*/  CS2R R16, SRZ ;  /* 0x0000000000107805 */ /* 0x000fe2000001ff00 */
[----:B------:R-:W1:Y:S01]  /*0130*/  S2UR UR7, SR_CTAID.X ;  /* 0x00000000000779c3 */ /* 0x000e620000002500 */
[----:B------:R-:W-:-:S02]  /*0140*/  CS2R R14, SRZ ;  /* 0x00000000000e7805 */ /* 0x000fc4000001ff00 */
[----:B------:R-:W-:Y:S02]  /*0150*/  CS2R R12, SRZ ;  /* 0x00000000000c7805 */ /* 0x000fe4000001ff00 */
[----:B------:R-:W-:Y:S02]  /*0160*/  CS2R R10, SRZ ;  /* 0x00000000000a7805 */ /* 0x000fe4000001ff00 */
[----:B------:R-:W-:Y:S02]  /*0170*/  CS2R R8, SRZ ;  /* 0x0000000000087805 */ /* 0x000fe4000001ff00 */
[----:B------:R-:W-:Y:S02]  /*0180*/  CS2R R6, SRZ ;  /* 0x0000000000067805 */ /* 0x000fe4000001ff00 */
[----:B------:R-:W-:Y:S02]  /*0190*/  MOV R41, RZ ;  /* 0x000000ff00297202 */ /* 0x000fe40000000f00 */
[----:B------:R-:W-:-:S02]  /*01a0*/  CS2R R26, SRZ ;  /* 0x00000000001a7805 */ /* 0x000fc4000001ff00 */
[----:B------:R-:W-:Y:S02]  /*01b0*/  CS2R R28, SRZ ;  /* 0x00000000001c7805 */ /* 0x000fe4000001ff00 */
[----:B------:R-:W-:Y:S02]  /*01c0*/  CS2R R30, SRZ ;  /* 0x00000000001e7805 */ /* 0x000fe4000001ff00 */
[----:B------:R-:W-:Y:S02]  /*01d0*/  CS2R R32, SRZ ;  /* 0x0000000000207805 */ /* 0x000fe4000001ff00 */
[----:B------:R-:W-:Y:S02]  /*01e0*/  CS2R R34, SRZ ;  /* 0x0000000000227805 */ /* 0x000fe4000001ff00 */
[----:B------:R-:W-:Y:S02]  /*01f0*/  CS2R R36, SRZ ;  /* 0x0000000000247805 */ /* 0x000fe4000001ff00 */
[----:B------:R-:W-:Y:S01]  /*0200*/  CS2R R38, SRZ ;  /* 0x0000000000267805 */ /* 0x000fe2000001ff00 */
[----:B0-----:R-:W-:-:S02]  /*0210*/  ULEA UR5, UR6, UR5, 0x18 ;  /* 0x0000000506057291 */ /* 0x001fc4000f8ec0ff */
[----:B------:R-:W-:-:S04]  /*0220*/  ULEA UR4, UR6, UR4, 0x18 ;  /* 0x0000000406047291 */ /* 0x000fc8000f8ec0ff */
[C---:B------:R-:W-:Y:S02]  /*0230*/  LEA R22, R4.reuse, UR5, 0x5 ;  /* 0x0000000504167c11 */ /* 0x040fe4000f8e28ff */
[----:B------:R-:W-:Y:S01]  /*0240*/  LEA R21, R4, UR4, 0x2 ;  /* 0x0000000404157c11 */ /* 0x000fe2000f8e10ff */
[----:B-1----:R-:W-:Y:S01]  /*0250*/  IMAD R20, R20, UR7, R5 ;  /* 0x0000000714147c24 */ /* 0x002fe2000f8e0205 */
[----:B------:R-:W-:-:S04]  /*0260*/  LEA R0, R5, R22, 0x2 ;  /* 0x0000001605007211 */ /* 0x000fc800078e10ff */
[C---:B------:R-:W-:Y:S01]  /*0270*/  ISETP.GT.OR P1, PT, R20.reuse, 0x6, P0 ;  /* 0x000000061400780c */ /* 0x040fe20000724670 */
[----:B------:R0:W-:Y:S01]  /*0280*/  STS [R0], RZ ;  /* 0x000000ff00007388 */ /* 0x0001e20000000800 */
[----:B------:R-:W-:Y:S01]  /*0290*/  ISETP.NE.OR P2, PT, R20, 0x7, P0 ;  /* 0x000000071400780c */ /* 0x000fe20000745670 */
[----:B0-----:R-:W-:Y:S02]  /*02a0*/  HFMA2 R0, -RZ, RZ, 0, 0 ;  /* 0x00000000ff007431 */ /* 0x001fe400000001ff */
[----:B--2---:R0:W-:Y:S01]  /*02b0*/  @!P0 STS [R21], R2 ;  /* 0x0000000215008388 */ /* 0x0041e20000000800 */
[----:B------:R-:W-:Y:S07]  /*02c0*/  BAR.SYNC.DEFER_BLOCKING 0x0 ;  /* 0x0000000000007b1d */ /* 0x000fee0000010000 */
[----:B------:R-:W-:Y:S05]  /*02d0*/  @P1 BRA `(.L_x_4) ;  /* 0x0000000000981947 */ /* 0x000fea0003800000 */
[----:B------:R-:W1:Y:S01]  /*02e0*/  LDC.64 R4, c[0x0][0x390] ;  /* 0x0000e400ff047b82 */ /* 0x000e620000000a00 */
[----:B------:R-:W-:-:S07]  /*02f0*/  SHF.L.U32 R7, R20, 0x4, RZ ;  /* 0x0000000414077819 */ /* 0x000fce00000006ff */
[----:B0-----:R-:W0:Y:S01]  /*0300*/  LDC.64 R2, c[0x0][0x380] ;  /* 0x0000e000ff027b82 */ /* 0x001e220000000a00 */
[----:B-1----:R-:W-:-:S04]  /*0310*/  IMAD.WIDE.U32 R4, R23, 0x1e0, R4 ;  /* 0x000001e017047825 */ /* 0x002fc800078e0004 */
[----:B------:R-:W-:-:S04]  /*0320*/  IMAD.WIDE R4, R7, 0x4, R4 ;  /* 0x0000000407047825 */ /* 0x000fc800078e0204 */
[----:B0-----:R-:W-:Y:S01]  /*0330*/  IMAD.WIDE R2, R7, 0x4, R2 ;  /* 0x0000000407027825 */ /* 0x001fe200078e0202 */
[----:B------:R1:W5:Y:S04]  /*0340*/  LDG.E R0, desc[UR8][R4.64] ;  /* 0x0000000804007981 */ /* 0x000368000c1e1900 */
        /* <DEDUP_REMOVED lines=30> */
[----:B------:R1:W5:Y:S02]  /*0530*/  LDG.E R41, desc[UR8][R2.64+0x3c] ;  /* 0x00003c0802297981 */ /* 0x000364000c1e1900 */
.L_x_4:
[----:B------:R-:W-:Y:S05]  /*0540*/  BSYNC.RECONVERGENT B0 ;  /* 0x0000000000007941 */ /* 0x000fea0003800200 */
.L_x_3:
[----:B-1----:R-:W1:Y:S08]  /*0550*/  @!P2 LDC.64 R4, c[0x0][0x390] ;  /* 0x0000e400ff04ab82 */ /* 0x002e700000000a00 */
[----:B0-----:R-:W0:Y:S01]  /*0560*/  @!P2 LDC.64 R2, c[0x0][0x380] ;  /* 0x0000e000ff02ab82 */ /* 0x001e220000000a00 */
[----:B-1----:R-:W-:-:S05]  /*0570*/  @!P2 IMAD.WIDE.U32 R4, R23, 0x1e0, R4 ;  /* 0x000001e01704a825 */ /* 0x002fca00078e0004 */
[----:B-----5:R1:W5:Y:S04]  /*0580*/  @!P2 LDG.E R0, desc[UR8][R4.64+0x1c0] ;  /* 0x0001c0080400a981 */ /* 0x020368000c1e1900 */
[----:B------:R1:W5:Y:S04]  /*0590*/  @!P2 LDG.E R6, desc[UR8][R4.64+0x1c4] ;  /* 0x0001c4080406a981 */ /* 0x000368000c1e1900 */
[----:B------:R1:W5:Y:S04]  /*05a0*/  @!P2 LDG.E R7, desc[UR8][R4.64+0x1c8] ;  /* 0x0001c8080407a981 */ /* 0x000368000c1e1900 */
[----:B------:R1:W5:Y:S04]  /*05b0*/  @!P2 LDG.E R8, desc[UR8][R4.64+0x1cc] ;  /* 0x0001cc080408a981 */ /* 0x000368000c1e1900 */
[----:B------:R1:W5:Y:S04]  /*05c0*/  @!P2 LDG.E R9, desc[UR8][R4.64+0x1d0] ;  /* 0x0001d0080409a981 */ /* 0x000368000c1e1900 */
[----:B------:R1:W5:Y:S04]  /*05d0*/  @!P2 LDG.E R10, desc[UR8][R4.64+0x1d4] ;  /* 0x0001d408040aa981 */ /* 0x000368000c1e1900 */
[----:B------:R1:W5:Y:S04]  /*05e0*/  @!P2 LDG.E R11, desc[UR8][R4.64+0x1d8] ;  /* 0x0001d808040ba981 */ /* 0x000368000c1e1900 */
[----:B------:R1:W5:Y:S04]  /*05f0*/  @!P2 LDG.E R12, desc[UR8][R4.64+0x1dc] ;  /* 0x0001dc08040ca981 */ /* 0x000368000c1e1900 */
[----:B0-----:R1:W5:Y:S04]  /*0600*/  @!P2 LDG.E R39, desc[UR8][R2.64+0x1c0] ;  /* 0x0001c0080227a981 */ /* 0x001368000c1e1900 */
[----:B------:R1:W5:Y:S04]  /*0610*/  @!P2 LDG.E R37, desc[UR8][R2.64+0x1c4] ;  /* 0x0001c4080225a981 */ /* 0x000368000c1e1900 */
[----:B------:R1:W5:Y:S04]  /*0620*/  @!P2 LDG.E R38, desc[UR8][R2.64+0x1c8] ;  /* 0x0001c8080226a981 */ /* 0x000368000c1e1900 */
[----:B------:R1:W5:Y:S04]  /*0630*/  @!P2 LDG.E R35, desc[UR8][R2.64+0x1cc] ;  /* 0x0001cc080223a981 */ /* 0x000368000c1e1900 */
[----:B------:R1:W5:Y:S04]  /*0640*/  @!P2 LDG.E R36, desc[UR8][R2.64+0x1d0] ;  /* 0x0001d0080224a981 */ /* 0x000368000c1e1900 */
[----:B------:R1:W5:Y:S04]  /*0650*/  @!P2 LDG.E R33, desc[UR8][R2.64+0x1d4] ;  /* 0x0001d4080221a981 */ /* 0x000368000c1e1900 */
[----:B------:R1:W5:Y:S04]  /*0660*/  @!P2 LDG.E R34, desc[UR8][R2.64+0x1d8] ;  /* 0x0001d8080222a981 */ /* 0x000368000c1e1900 */
[----:B------:R1:W5:Y:S01]  /*0670*/  @!P2 LDG.E R31, desc[UR8][R2.64+0x1dc] ;  /* 0x0001dc08021fa981 */ /* 0x000362000c1e1900 */
[----:B------:R-:W-:Y:S01]  /*0680*/  ISETP.GT.OR P1, PT, R20, 0x7, P0 ;  /* 0x000000071400780c */ /* 0x000fe20000724670 */
[----:B------:R-:W-:Y:S01]  /*0690*/  BSSY.RECONVERGENT B0, `(.L_x_5) ;  /* 0x0000017000007945 */ /* 0x000fe20003800200 */
[----:B------:R-:W0:Y:S02]  /*06a0*/  S2R R43, SR_TID.X ;  /* 0x00000000002b7919 */ /* 0x000e240000002100 */
[----:B0-----:R-:W-:-:S09]  /*06b0*/  ISETP.NE.OR P0, PT, R43, RZ, P0 ;  /* 0x000000ff2b00720c */ /* 0x001fd20000705670 */
[----:B-1----:R-:W-:Y:S05]  /*06c0*/  @P1 BRA `(.L_x_6) ;  /* 0x00000000004c1947 */ /* 0x002fea0003800000 */
        /* <DEDUP_REMOVED lines=19> */
.L_x_6:
[----:B------:R-:W-:Y:S05]  /*0800*/  BSYNC.RECONVERGENT B0 ;  /* 0x0000000000007941 */ /* 0x000fea0003800200 */
.L_x_5:
[----:B------:R-:W-:Y:S06]  /*0810*/  BAR.SYNC.DEFER_BLOCKING 0x0 ;  /* 0x0000000000007b1d */ /* 0x000fec0000010000 */
[----:B------:R-:W-:Y:S05]  /*0820*/  @P0 EXIT ;  /* 0x000000000000094d */ /* 0x000fea0003800000 */
[----:B-----5:R-:W1:Y:S01]  /*0830*/  LDS.128 R8, [R22] ;  /* 0x0000000016087984 */ /* 0x020e620000000c00 */
[----:B0-----:R-:W0:Y:S03]  /*0840*/  LDC.64 R2, c[0x0][0x388] ;  /* 0x0000e200ff027b82 */ /* 0x001e260000000a00 */
[----:B------:R-:W2:Y:S04]  /*0850*/  LDS.128 R4, [R22+0x10] ;  /* 0x0000100016047984 */ /* 0x000ea80000000c00 */
[----:B------:R-:W3:Y:S01]  /*0860*/  LDS R21, [R21] ;  /* 0x0000000015157984 */ /* 0x000ee20000000800 */
[----:B0-----:R-:W-:-:S04]  /*0870*/  IMAD.WIDE.U32 R2, R23, 0x4, R2 ;  /* 0x0000000417027825 */ /* 0x001fc800078e0002 */
[----:B-1----:R-:W-:-:S04]  /*0880*/  FADD R9, R8, R9 ;  /* 0x0000000908097221 */ /* 0x002fc80000000000 */
[----:B------:R-:W-:-:S04]  /*0890*/  FADD R10, R9, R10 ;  /* 0x0000000a090a7221 */ /* 0x000fc80000000000 */
[----:B------:R-:W-:-:S04]  /*08a0*/  FADD R11, R10, R11 ;  /* 0x0000000b0a0b7221 */ /* 0x000fc80000000000 */
[----:B--2---:R-:W-:-:S04]  /*08b0*/  FADD R4, R11, R4 ;  /* 0x000000040b047221 */ /* 0x004fc80000000000 */
[----:B------:R-:W-:-:S04]  /*08c0*/  FADD R5, R4, R5 ;  /* 0x0000000504057221 */ /* 0x000fc80000000000 */
[----:B------:R-:W-:-:S04]  /*08d0*/  FADD R6, R5, R6 ;  /* 0x0000000605067221 */ /* 0x000fc80000000000 */
[----:B------:R-:W-:-:S04]  /*08e0*/  FADD R6, R6, R7 ;  /* 0x0000000706067221 */ /* 0x000fc80000000000 */
[----:B---3--:R-:W-:Y:S01]  /*08f0*/  FADD R0, R6, R21 ;  /* 0x0000001506007221 */ /* 0x008fe20000000000 */
[----:B------:R-:W-:-:S04]  /*0900*/  FSETP.GEU.AND P0, PT, R21, -R6, PT ;  /* 0x800000061500720b */ /* 0x000fc80003f0e000 */
[----:B------:R-:W-:-:S05]  /*0910*/  FSEL R5, R0, RZ, P0 ;  /* 0x000000ff00057208 */ /* 0x000fca0000000000 */
[----:B------:R-:W-:Y:S04]  /*0920*/  STS [R22], R5 ;  /* 0x0000000516007388 */ /* 0x000fe80000000800 */
[----:B------:R-:W-:Y:S01]  /*0930*/  STG.E desc[UR8][R2.64], R5 ;  /* 0x0000000502007986 */ /* 0x000fe2000c101908 */
[----:B------:R-:W-:Y:S05]  /*0940*/  EXIT ;  /* 0x000000000000794d */ /* 0x000fea0003800000 */
.L_x_7:
        /* <DEDUP_REMOVED lines=11> */
.L_x_21:


//--------------------- .text._Z12linear1_ReLUPfS_PA256_fS_ --------------------------
	.section	.text._Z12linear1_ReLUPfS_PA256_fS_,"ax",@progbits
	.align	128
        .global         _Z12linear1_ReLUPfS_PA256_fS_
        .type           _Z12linear1_ReLUPfS_PA256_fS_,@function
        .size           _Z12linear1_ReLUPfS_PA256_fS_,(.L_x_22 - _Z12linear1_ReLUPfS_PA256_fS_)
        .other          _Z12linear1_ReLUPfS_PA256_fS_,@"STO_CUDA_ENTRY STV_DEFAULT"
_Z12linear1_ReLUPfS_PA256_fS_:
.text._Z12linear1_ReLUPfS_PA256_fS_:
[----:B------:R-:W-:Y:S01]  /*0000*/  LDC R1, c[0x0][0x37c] ;  /* 0x0000df00ff017b82 */ /* 0x000fe20000000800 */
[----:B------:R-:W0:Y:S07]  /*0010*/  S2R R13, SR_TID.Y ;  /* 0x00000000000d7919 */ /* 0x000e2e0000002200 */
[----:B------:R-:W1:Y:S01]  /*0020*/  S2UR UR8, SR_CgaCtaId ;  /* 0x00000000000879c3 */ /* 0x000e620000008800 */
[----:B------:R-:W-:Y:S01]  /*0030*/  UMOV UR5, 0x400 ;  /* 0x0000040000057882 */ /* 0x000fe20000000000 */
[----:B------:R-:W2:Y:S01]  /*0040*/  S2R R8, SR_TID.X ;  /* 0x0000000000087919 */ /* 0x000ea20000002100 */
[----:B------:R-:W-:-:S05]  /*0050*/  UIADD3 UR4, UPT, UPT, UR5, 0x20, URZ ;  /* 0x0000002005047890 */ /* 0x000fca000fffe0ff */
[----:B------:R-:W2:Y:S08]  /*0060*/  LDC R3, c[0x0][0x360] ;  /* 0x0000d800ff037b82 */ /* 0x000eb00000000800 */
[----:B------:R-:W2:Y:S08]  /*0070*/  S2UR UR6, SR_CTAID.X ;  /* 0x00000000000679c3 */ /* 0x000eb00000002500 */
[----:B------:R-:W3:Y:S01]  /*0080*/  S2UR UR7, SR_CTAID.Y ;  /* 0x00000000000779c3 */ /* 0x000ee20000002600 */
[----:B-1----:R-:W-:-:S06]  /*0090*/  ULEA UR4, UR8, UR4, 0x18 ;  /* 0x0000000408047291 */ /* 0x002fcc000f8ec0ff */
[----:B0-----:R-:W-:Y:S01]  /*00a0*/  LEA R2, R13, UR4, 0x6 ;  /* 0x000000040d027c11 */ /* 0x001fe2000f8e30ff */
[----:B------:R-:W3:Y:S01]  /*00b0*/  LDC R0, c[0x0][0x364] ;  /* 0x0000d900ff007b82 */ /* 0x000ee20000000800 */
[----:B--2---:R-:W-:Y:S02]  /*00c0*/  IMAD R3, R3, UR6, R8 ;  /* 0x0000000603037c24 */ /* 0x004fe4000f8e0208 */
[----:B------:R-:W-:-:S05]  /*00d0*/  LEA R8, R8, R2, 0x2 ;  /* 0x0000000208087211 */ /* 0x000fca00078e10ff */
[----:B------:R0:W-:Y:S01]  /*00e0*/  STS [R8], RZ ;  /* 0x000000ff08007388 */ /* 0x0001e20000000800 */
[----:B---3--:R-:W-:Y:S01]  /*00f0*/  IMAD R0, R0, UR7, R13 ;  /* 0x0000000700007c24 */ /* 0x008fe2000f8e020d */
[----:B------:R-:W-:Y:S04]  /*0100*/  BAR.SYNC.DEFER_BLOCKING 0x0 ;  /* 0x0000000000007b1d */ /* 0x000fe80000010000 */
[----:B------:R-:W-:-:S04]  /*0110*/  ISETP.GT.U32.AND P0, PT, R0, 0x77, PT ;  /* 0x000000770000780c */ /* 0x000fc80003f04070 */
[----:B------:R-:W-:-:S13]  /*0120*/  ISETP.GT.OR P0, PT, R3, 0xf, P0 ;  /* 0x0000000f0300780c */ /* 0x000fda0000704670 */
[----:B0-----:R-:W-:Y:S05]  /*0130*/  @P0 EXIT ;  /* 0x000000000000094d */ /* 0x001fea0003800000 */
[----:B------:R-:W0:Y:S01]  /*0140*/  LDC.64 R10, c[0x0][0x398] ;  /* 0x0000e600ff0a7b82 */ /* 0x000e220000000a00 */
[----:B------:R-:W1:Y:S07]  /*0150*/  LDCU.64 UR6, c[0x0][0x358] ;  /* 0x00006b00ff0677ac */ /* 0x000e6e0008000a00 */
[----:B------:R-:W2:Y:S08]  /*0160*/  LDC.64 R4, c[0x0][0x390] ;  /* 0x0000e400ff047b82 */ /* 0x000eb00000000a00 */
[----:B------:R-:W3:Y:S01]  /*0170*/  LDC.64 R6, c[0x0][0x380] ;  /* 0x0000e000ff067b82 */ /* 0x000ee20000000a00 */
[----:B0-----:R-:W-:-:S06]  /*0180*/  IMAD.WIDE.U32 R10, R0, 0x4, R10 ;  /* 0x00000004000a7825 */ /* 0x001fcc00078e000a */
[----:B-1----:R-:W4:Y:S01]  /*0190*/  LDG.E R10, desc[UR6][R10.64] ;  /* 0x000000060a0a7981 */ /* 0x002f22000c1e1900 */
[----:B------:R-:W-:Y:S01]  /*01a0*/  ULEA UR4, UR8, UR5, 0x18 ;  /* 0x0000000508047291 */ /* 0x000fe2000f8ec0ff */
[----:B------:R-:W-:Y:S01]  /*01b0*/  SHF.L.U32 R9, R3, 0x4, RZ ;  /* 0x0000000403097819 */ /* 0x000fe200000006ff */
[----:B--2---:R-:W-:-:S04]  /*01c0*/  IMAD.WIDE.U32 R4, R0, 0x400, R4 ;  /* 0x0000040000047825 */ /* 0x004fc800078e0004 */
[----:B------:R-:W-:Y:S01]  /*01d0*/  LEA R3, R13, UR4, 0x2 ;  /* 0x000000040d037c11 */ /* 0x000fe2000f8e10ff */
[----:B------:R-:W-:-:S04]  /*01e0*/  IMAD.WIDE R4, R9, 0x4, R4 ;  /* 0x0000000409047825 */ /* 0x000fc800078e0204 */
[----:B---3--:R-:W-:Y:S01]  /*01f0*/  IMAD.WIDE R6, R9, 0x4, R6 ;  /* 0x0000000409067825 */ /* 0x008fe200078e0206 */
[----:B----4-:R0:W-:Y:S01]  /*0200*/  STS [R3], R10 ;  /* 0x0000000a03007388 */ /* 0x0101e20000000800 */
[----:B------:R-:W-:Y:S06]  /*0210*/  BAR.SYNC.DEFER_BLOCKING 0x0 ;  /* 0x0000000000007b1d */ /* 0x000fec0000010000 */
[----:B------:R-:W2:Y:S04]  /*0220*/  LDG.E R15, desc[UR6][R4.64] ;  /* 0x00000006040f7981 */ /* 0x000ea8000c1e1900 */
[----:B------:R-:W2:Y:S04]  /*0230*/  LDG.E R16, desc[UR6][R6.64] ;  /* 0x0000000606107981 */ /* 0x000ea8000c1e1900 */
[----:B------:R-:W3:Y:S04]  /*0240*/  LDG.E R17, desc[UR6][R4.64+0x4] ;  /* 0x0000040604117981 */ /* 0x000ee8000c1e1900 */
[----:B------:R-:W3:Y:S04]  /*0250*/  LDG.E R18, desc[UR6][R6.64+0x4] ;  /* 0x0000040606127981 */ /* 0x000ee8000c1e1900 */
[----:B------:R-:W4:Y:S04]  /*0260*/  LDG.E R20, desc[UR6][R4.64+0x8] ;  /* 0x0000080604147981 */ /* 0x000f28000c1e1900 */
[----:B------:R-:W4:Y:S04]  /*0270*/  LDG.E R19, desc[UR6][R6.64+0x8] ;  /* 0x0000080606137981 */ /* 0x000f28000c1e1900 */
[----:B------:R-:W5:Y:S04]  /*0280*/  LDG.E R21, desc[UR6][R4.64+0xc] ;  /* 0x00000c0604157981 */ /* 0x000f68000c1e1900 */
[----:B------:R-:W5:Y:S04]  /*0290*/  LDG.E R22, desc[UR6][R6.64+0xc] ;  /* 0x00000c0606167981 */ /* 0x000f68000c1e1900 */
[----:B------:R-:W5:Y:S04]  /*02a0*/  LDG.E R23, desc[UR6][R4.64+0x10] ;  /* 0x0000100604177981 */ /* 0x000f68000c1e1900 */
[----:B------:R-:W5:Y:S04]  /*02b0*/  LDG.E R24, desc[UR6][R6.64+0x10] ;  /* 0x0000100606187981 */ /* 0x000f68000c1e1900 */
[----:B------:R-:W5:Y:S04]  /*02c0*/  LDG.E R9, desc[UR6][R4.64+0x14] ;  /* 0x0000140604097981 */ /* 0x000f68000c1e1900 */
[----:B0-----:R-:W5:Y:S04]  /*02d0*/  LDG.E R10, desc[UR6][R6.64+0x14] ;  /* 0x00001406060a7981 */ /* 0x001f68000c1e1900 */
[----:B------:R-:W2:Y:S04]  /*02e0*/  LDS R26, [R8] ;  /* 0x00000000081a7984 */ /* 0x000ea80000000800 */
[----:B------:R-:W5:Y:S04]  /*02f0*/  LDG.E R11, desc[UR6][R4.64+0x18] ;  /* 0x00001806040b7981 */ /* 0x000f68000c1e1900 */
[----:B------:R-:W5:Y:S04]  /*0300*/  LDG.E R12, desc[UR6][R6.64+0x18] ;  /* 0x00001806060c7981 */ /* 0x000f68000c1e1900 */
[----:B------:R-:W5:Y:S04]  /*0310*/  LDG.E R13, desc[UR6][R4.64+0x1c] ;  /* 0x00001c06040d7981 */ /* 0x000f68000c1e1900 */
[----:B------:R-:W5:Y:S04]  /*0320*/  LDG.E R14, desc[UR6][R6.64+0x1c] ;  /* 0x00001c06060e7981 */ /* 0x000f68000c1e1900 */
[----:B------:R-:W5:Y:S04]  /*0330*/  LDG.E R28, desc[UR6][R6.64+0x38] ;  /* 0x00003806061c7981 */ /* 0x000f68000c1e1900 */
[----:B------:R-:W5:Y:S01]  /*0340*/  LDG.E R27, desc[UR6][R6.64+0x3c] ;  /* 0x00003c06061b7981 */ /* 0x000f62000c1e1900 */
[----:B--2---:R-:W-:-:S03]  /*0350*/  FFMA R26, R15, R16, R26 ;  /* 0x000000100f1a7223 */ /* 0x004fc6000000001a */
[----:B------:R-:W2:Y:S04]  /*0360*/  LDG.E R15, desc[UR6][R4.64+0x20] ;  /* 0x00002006040f7981 */ /* 0x000ea8000c1e1900 */
[----:B------:R-:W2:Y:S01]  /*0370*/  LDG.E R16, desc[UR6][R6.64+0x20] ;  /* 0x0000200606107981 */ /* 0x000ea2000c1e1900 */
[----:B---3--:R-:W-:-:S03]  /*0380*/  FFMA R25, R17, R18, R26 ;  /* 0x0000001211197223 */ /* 0x008fc6000000001a */
[----:B------:R-:W3:Y:S04]  /*0390*/  LDG.E R17, desc[UR6][R4.64+0x24] ;  /* 0x0000240604117981 */ /* 0x000ee8000c1e1900 */
[----:B------:R-:W3:Y:S01]  /*03a0*/  LDG.E R18, desc[UR6][R6.64+0x24] ;  /* 0x0000240606127981 */ /* 0x000ee2000c1e1900 */
[----:B----4-:R-:W-:-:S03]  /*03b0*/  FFMA R26, R20, R19, R25 ;  /* 0x00000013141a7223 */ /* 0x010fc60000000019 */
[----:B------:R-:W4:Y:S04]  /*03c0*/  LDG.E R19, desc[UR6][R4.64+0x28] ;  /* 0x0000280604137981 */ /* 0x000f28000c1e1900 */
[----:B------:R-:W4:Y:S01]  /*03d0*/  LDG.E R20, desc[UR6][R6.64+0x28] ;  /* 0x0000280606147981 */ /* 0x000f22000c1e1900 */
[----:B-----5:R-:W-:-:S03]  /*03e0*/  FFMA R26, R21, R22, R26 ;  /* 0x00000016151a7223 */ /* 0x020fc6000000001a */
[----:B------:R-:W5:Y:S04]  /*03f0*/  LDG.E R21, desc[UR6][R4.64+0x2c] ;  /* 0x00002c0604157981 */ /* 0x000f68000c1e1900 */
[----:B------:R-:W5:Y:S01]  /*0400*/  LDG.E R22, desc[UR6][R6.64+0x2c] ;  /* 0x00002c0606167981 */ /* 0x000f62000c1e1900 */
[----:B------:R-:W-:-:S03]  /*0410*/  FFMA R26, R23, R24, R26 ;  /* 0x00000018171a7223 */ /* 0x000fc6000000001a */
[----:B------:R-:W5:Y:S04]  /*0420*/  LDG.E R23, desc[UR6][R4.64+0x30] ;  /* 0x0000300604177981 */ /* 0x000f68000c1e1900 */
[----:B------:R-:W5:Y:S01]  /*0430*/  LDG.E R24, desc[UR6][R6.64+0x30] ;  /* 0x0000300606187981 */ /* 0x000f62000c1e1900 */
[----:B------:R-:W-:-:S03]  /*0440*/  FFMA R29, R9, R10, R26 ;  /* 0x0000000a091d7223 */ /* 0x000fc6000000001a */
[----:B------:R-:W5:Y:S04]  /*0450*/  LDG.E R9, desc[UR6][R4.64+0x34] ;  /* 0x0000340604097981 */ /* 0x000f68000c1e1900 */
[----:B------:R-:W5:Y:S04]  /*0460*/  LDG.E R10, desc[UR6][R6.64+0x34] ;  /* 0x00003406060a7981 */ /* 0x000f68000c1e1900 */
[----:B------:R-:W5:Y:S04]  /*0470*/  LDG.E R25, desc[UR6][R4.64+0x38] ;  /* 0x0000380604197981 */ /* 0x000f68000c1e1900 */
[----:B------:R-:W5:Y:S01]  /*0480*/  LDG.E R26, desc[UR6][R4.64+0x3c] ;  /* 0x00003c06041a7981 */ /* 0x000f62000c1e1900 */
[----:B------:R-:W-:-:S04]  /*0490*/  FFMA R12, R11, R12, R29 ;  /* 0x0000000c0b0c7223 */ /* 0x000fc8000000001d */
[----:B------:R-:W-:Y:S01]  /*04a0*/  FFMA R12, R13, R14, R12 ;  /* 0x0000000e0d0c7223 */ /* 0x000fe2000000000c */
[----:B------:R-:W0:Y:S02]  /*04b0*/  S2R R11, SR_TID.X ;  /* 0x00000000000b7919 */ /* 0x000e240000002100 */
[----:B0-----:R-:W-:Y:S01]  /*04c0*/  ISETP.NE.AND P0, PT, R11, RZ, PT ;  /* 0x000000ff0b00720c */ /* 0x001fe20003f05270 */
[----:B--2---:R-:W-:-:S04]  /*04d0*/  FFMA R12, R15, R16, R12 ;  /* 0x000000100f0c7223 */ /* 0x004fc8000000000c */
[----:B---3--:R-:W-:-:S04]  /*04e0*/  FFMA R12, R17, R18, R12 ;  /* 0x00000012110c7223 */ /* 0x008fc8000000000c */
[----:B----4-:R-:W-:-:S04]  /*04f0*/  FFMA R12, R19, R20, R12 ;  /* 0x00000014130c7223 */ /* 0x010fc8000000000c */
[----:B-----5:R-:W-:-:S04]  /*0500*/  FFMA R12, R21, R22, R12 ;  /* 0x00000016150c7223 */ /* 0x020fc8000000000c */
[----:B------:R-:W-:-:S04]  /*0510*/  FFMA R12, R23, R24, R12 ;  /* 0x00000018170c7223 */ /* 0x000fc8000000000c */
[----:B------:R-:W-:-:S04]  /*0520*/  FFMA R10, R9, R10, R12 ;  /* 0x0000000a090a7223 */ /* 0x000fc8000000000c */
[----:B------:R-:W-:-:S04]  /*0530*/  FFMA R25, R25, R28, R10 ;  /* 0x0000001c19197223 */ /* 0x000fc8000000000a */
[----:B------:R-:W-:-:S05]  /*0540*/  FFMA R25, R26, R27, R25 ;  /* 0x0000001b1a197223 */ /* 0x000fca0000000019 */
[----:B------:R0:W-:Y:S01]  /*0550*/  STS [R8], R25 ;  /* 0x0000001908007388 */ /* 0x0001e20000000800 */
[----:B------:R-:W-:Y:S06]  /*0560*/  BAR.SYNC.DEFER_BLOCKING 0x0 ;  /* 0x0000000000007b1d */ /* 0x000fec0000010000 */
[----:B------:R-:W-:Y:S05]  /*0570*/  @P0 EXIT ;  /* 0x000000000000094d */ /* 0x000fea0003800000 */
[----:B------:R-:W1:Y:S04]  /*0580*/  LDS.128 R4, [R2] ;  /* 0x0000000002047984 */ /* 0x000e680000000c00 */
[----:B0-----:R-:W0:Y:S04]  /*0590*/  LDS.128 R8, [R2+0x10] ;  /* 0x0000100002087984 */ /* 0x001e280000000c00 */
[----:B------:R-:W2:Y:S04]  /*05a0*/  LDS.128 R12, [R2+0x20] ;  /* 0x00002000020c7984 */ /* 0x000ea80000000c00 */
[----:B------:R-:W3:Y:S04]  /*05b0*/  LDS.128 R16, [R2+0x30] ;  /* 0x0000300002107984 */ /* 0x000ee80000000c00 */
[----:B------:R-:W4:Y:S01]  /*05c0*/  LDS R3, [R3] ;  /* 0x0000000003037984 */ /* 0x000f220000000800 */
[----:B-1----:R-:W-:-:S04]  /*05d0*/  FADD R5, R4, R5 ;  /* 0x0000000504057221 */ /* 0x002fc80000000000 */
[----:B------:R-:W-:Y:S02]  /*05e0*/  FADD R6, R5, R6 ;  /* 0x0000000605067221 */ /* 0x000fe40000000000 */
[----:B------:R-:W1:Y:S02]  /*05f0*/  LDC.64 R4, c[0x0][0x388] ;  /* 0x0000e200ff047b82 */ /* 0x000e640000000a00 */
[----:B------:R-:W-:-:S04]  /*0600*/  FADD R7, R6, R7 ;  /* 0x0000000706077221 */ /* 0x000fc80000000000 */
[----:B0-----:R-:W-:-:S04]  /*0610*/  FADD R8, R7, R8 ;  /* 0x0000000807087221 */ /* 0x001fc80000000000 */
[----:B------:R-:W-:-:S04]  /*0620*/  FADD R9, R8, R9 ;  /* 0x0000000908097221 */ /* 0x000fc80000000000 */
[----:B------:R-:W-:-:S04]  /*0630*/  FADD R10, R9, R10 ;  /* 0x0000000a090a7221 */ /* 0x000fc80000000000 */
[----:B------:R-:W-:-:S04]  /*0640*/  FADD R11, R10, R11 ;  /* 0x0000000b0a0b7221 */ /* 0x000fc80000000000 */
[----:B--2---:R-:W-:Y:S01]  /*0650*/  FADD R12, R11, R12 ;  /* 0x0000000c0b0c7221 */ /* 0x004fe20000000000 */
[----:B-1----:R-:W-:-:S04]  /*0660*/  IMAD.WIDE.U32 R4, R0, 0x4, R4 ;  /* 0x0000000400047825 */ /* 0x002fc800078e0004 */
[----:B------:R-:W-:-:S04]  /*0670*/  FADD R13, R12, R13 ;  /* 0x0000000d0c0d7221 */ /* 0x000fc80000000000 */
[----:B------:R-:W-:-:S04]  /*0680*/  FADD R14, R13, R14 ;  /* 0x0000000e0d0e7221 */ /* 0x000fc80000000000 */
[----:B------:R-:W-:-:S04]  /*0690*/  FADD R15, R14, R15 ;  /* 0x0000000f0e0f7221 */ /* 0x000fc80000000000 */
[----:B---3--:R-:W-:-:S04]  /*06a0*/  FADD R16, R15, R16 ;  /* 0x000000100f107221 */ /* 0x008fc80000000000 */
[----:B------:R-:W-:-:S04]  /*06b0*/  FADD R17, R16, R17 ;  /* 0x0000001110117221 */ /* 0x000fc80000000000 */
[----:B------:R-:W-:-:S04]  /*06c0*/  FADD R18, R17, R18 ;  /* 0x0000001211127221 */ /* 0x000fc80000000000 */
[----:B------:R-:W-:-:S04]  /*06d0*/  FADD R18, R18, R19 ;  /* 0x0000001312127221 */ /* 0x000fc80000000000 */
[----:B----4-:R-:W-:Y:S01]  /*06e0*/  FADD R6, R18, R3 ;  /* 0x0000000312067221 */ /* 0x010fe20000000000 */
[----:B------:R-:W-:-:S04]  /*06f0*/  FSETP.GEU.AND P0, PT, R3, -R18, PT ;  /* 0x800000120300720b */ /* 0x000fc80003f0e000 */
[----:B------:R-:W-:-:S05]  /*0700*/  FSEL R3, R6, RZ, P0 ;  /* 0x000000ff06037208 */ /* 0x000fca0000000000 */
[----:B------:R-:W-:Y:S04]  /*0710*/  STS [R2], R3 ;  /* 0x0000000302007388 */ /* 0x000fe80000000800 */
[----:B------:R-:W-:Y:S01]  /*0720*/  STG.E desc[UR6][R4.64], R3 ;  /* 0x0000000304007986 */ /* 0x000fe2000c101906 */
[----:B------:R-:W-:Y:S05]  /*0730*/  EXIT ;  /* 0x000000000000794d */ /* 0x000fea0003800000 */
.L_x_8:
        /* <DEDUP_REMOVED lines=12> */
.L_x_22:


//--------------------- .text._Z13poolingLayer2PA8_A8_fPf --------------------------
	.section	.text._Z13poolingLayer2PA8_A8_fPf,"ax",@progbits
	.align	128
        .global         _Z13poolingLayer2PA8_A8_fPf
        .type           _Z13poolingLayer2PA8_A8_fPf,@function
        .size           _Z13poolingLayer2PA8_A8_fPf,(.L_x_23 - _Z13poolingLayer2PA8_A8_fPf)
        .other          _Z13poolingLayer2PA8_A8_fPf,@"STO_CUDA_ENTRY STV_DEFAULT"
_Z13poolingLayer2PA8_A8_fPf:
.text._Z13poolingLayer2PA8_A8_fPf:
[----:B------:R-:W-:Y:S01]  /*0000*/  LDC R1, c[0x0][0x37c] ;  /* 0x0000df00ff017b82 */ /* 0x000fe20000000800 */
[----:B------:R-:W0:Y:S07]  /*0010*/  S2R R2, SR_TID.Y ;  /* 0x0000000000027919 */ /* 0x000e2e0000002200 */
[----:B------:R-:W1:Y:S01]  /*0020*/  LDC R0, c[0x0][0x360] ;  /* 0x0000d800ff007b82 */ /* 0x000e620000000800 */
[----:B------:R-:W2:Y:S01]  /*0030*/  S2R R4, SR_TID.Z ;  /* 0x0000000000047919 */ /* 0x000ea20000002300 */
[----:B------:R-:W1:Y:S06]  /*0040*/  S2R R3, SR_TID.X ;  /* 0x0000000000037919 */ /* 0x000e6c0000002100 */
[----:B------:R-:W0:Y:S08]  /*0050*/  S2UR UR5, SR_CTAID.Y ;  /* 0x00000000000579c3 */ /* 0x000e300000002600 */
[----:B------:R-:W0:Y:S08]  /*0060*/  LDC R7, c[0x0][0x364] ;  /* 0x0000d900ff077b82 */ /* 0x000e300000000800 */
[----:B------:R-:W2:Y:S08]  /*0070*/  S2UR UR6, SR_CTAID.Z ;  /* 0x00000000000679c3 */ /* 0x000eb00000002700 */
[----:B------:R-:W2:Y:S08]  /*0080*/  LDC R9, c[0x0][0x368] ;  /* 0x0000da00ff097b82 */ /* 0x000eb00000000800 */
[----:B------:R-:W1:Y:S01]  /*0090*/  S2UR UR4, SR_CTAID.X ;  /* 0x00000000000479c3 */ /* 0x000e620000002500 */
[----:B0-----:R-:W-:-:S05]  /*00a0*/  IMAD R7, R7, UR5, R2 ;  /* 0x0000000507077c24 */ /* 0x001fca000f8e0202 */
[----:B------:R-:W-:Y:S01]  /*00b0*/  ISETP.GT.U32.AND P0, PT, R7, 0x3, PT ;  /* 0x000000030700780c */ /* 0x000fe20003f04070 */
[----:B--2---:R-:W-:-:S05]  /*00c0*/  IMAD R9, R9, UR6, R4 ;  /* 0x0000000609097c24 */ /* 0x004fca000f8e0204 */
[----:B------:R-:W-:Y:S01]  /*00d0*/  ISETP.GT.U32.OR P0, PT, R9, 0xf, P0 ;  /* 0x0000000f0900780c */ /* 0x000fe20000704470 */
[----:B-1----:R-:W-:-:S05]  /*00e0*/  IMAD R0, R0, UR4, R3 ;  /* 0x0000000400007c24 */ /* 0x002fca000f8e0203 */
[----:B------:R-:W-:-:S13]  /*00f0*/  ISETP.GT.OR P0, PT, R0, 0x3, P0 ;  /* 0x000000030000780c */ /* 0x000fda0000704670 */
[----:B------:R-:W-:Y:S05]  /*0100*/  @P0 EXIT ;  /* 0x000000000000094d */ /* 0x000fea0003800000 */
[----:B------:R-:W0:Y:S01]  /*0110*/  LDC.64 R2, c[0x0][0x380] ;  /* 0x0000e000ff027b82 */ /* 0x000e220000000a00 */
[----:B------:R-:W1:Y:S01]  /*0120*/  LDCU.64 UR4, c[0x0][0x358] ;  /* 0x00006b00ff0477ac */ /* 0x000e620008000a00 */
[----:B------:R-:W-:Y:S02]  /*0130*/  IMAD.SHL.U32 R5, R7, 0x2, RZ ;  /* 0x0000000207057824 */ /* 0x000fe400078e00ff */
[----:B0-----:R-:W-:-:S04]  /*0140*/  IMAD.WIDE.U32 R2, R9, 0x100, R2 ;  /* 0x0000010009027825 */ /* 0x001fc800078e0002 */
[----:B------:R-:W-:-:S04]  /*0150*/  IMAD.WIDE.U32 R2, R5, 0x20, R2 ;  /* 0x0000002005027825 */ /* 0x000fc800078e0002 */
[----:B------:R-:W-:-:S04]  /*0160*/  IMAD.SHL.U32 R5, R0, 0x2, RZ ;  /* 0x0000000200057824 */ /* 0x000fc800078e00ff */
[----:B------:R-:W-:Y:S02]  /*0170*/  IMAD.WIDE R2, R5, 0x4, R2 ;  /* 0x0000000405027825 */ /* 0x000fe400078e0202 */
[----:B------:R-:W0:Y:S03]  /*0180*/  LDC.64 R4, c[0x0][0x388] ;  /* 0x0000e200ff047b82 */ /* 0x000e260000000a00 */
[----:B-1----:R-:W2:Y:S04]  /*0190*/  LDG.E R6, desc[UR4][R2.64] ;  /* 0x0000000402067981 */ /* 0x002ea8000c1e1900 */
[----:B------:R-:W3:Y:S04]  /*01a0*/  LDG.E R8, desc[UR4][R2.64+0x4] ;  /* 0x0000040402087981 */ /* 0x000ee8000c1e1900 */
[----:B------:R-:W4:Y:S04]  /*01b0*/  LDG.E R10, desc[UR4][R2.64+0x20] ;  /* 0x00002004020a7981 */ /* 0x000f28000c1e1900 */
[----:B------:R-:W5:Y:S01]  /*01c0*/  LDG.E R11, desc[UR4][R2.64+0x24] ;  /* 0x00002404020b7981 */ /* 0x000f62000c1e1900 */
[----:B------:R-:W-:-:S05]  /*01d0*/  LEA R0, R7, R0, 0x2 ;  /* 0x0000000007007211 */ /* 0x000fca00078e10ff */
[----:B------:R-:W-:-:S04]  /*01e0*/  IMAD R9, R9, 0x10, R0 ;  /* 0x0000001009097824 */ /* 0x000fc800078e0200 */
[----:B0-----:R-:W-:Y:S01]  /*01f0*/  IMAD.WIDE R4, R9, 0x4, R4 ;  /* 0x0000000409047825 */ /* 0x001fe200078e0204 */
[----:B--2---:R-:W-:-:S04]  /*0200*/  FMNMX R13, RZ, R6, !PT ;  /* 0x00000006ff0d7209 */ /* 0x004fc80007800000 */
[----:B---3--:R-:W-:-:S04]  /*0210*/  FSETP.GT.AND P0, PT, R8, R13, PT ;  /* 0x0000000d0800720b */ /* 0x008fc80003f04000 */
[----:B------:R-:W-:-:S04]  /*0220*/  FSEL R13, R8, R13, P0 ;  /* 0x0000000d080d7208 */ /* 0x000fc80000000000 */
[----:B----4-:R-:W-:-:S04]  /*0230*/  FSETP.GT.AND P0, PT, R10, R13, PT ;  /* 0x0000000d0a00720b */ /* 0x010fc80003f04000 */
[----:B------:R-:W-:-:S04]  /*0240*/  FSEL R10, R10, R13, P0 ;  /* 0x0000000d0a0a7208 */ /* 0x000fc80000000000 */
[----:B-----5:R-:W-:-:S04]  /*0250*/  FSETP.GT.AND P0, PT, R11, R10, PT ;  /* 0x0000000a0b00720b */ /* 0x020fc80003f04000 */
[----:B------:R-:W-:-:S05]  /*0260*/  FSEL R11, R11, R10, P0 ;  /* 0x0000000a0b0b7208 */ /* 0x000fca0000000000 */
[----:B------:R-:W-:Y:S01]  /*0270*/  STG.E desc[UR4][R4.64], R11 ;  /* 0x0000000b04007986 */ /* 0x000fe2000c101904 */
[----:B------:R-:W-:Y:S05]  /*0280*/  EXIT ;  /* 0x000000000000794d */ /* 0x000fea0003800000 */
.L_x_9:
        /* <DEDUP_REMOVED lines=15> */
.L_x_23:


//--------------------- .text._Z10convLayer2PA12_A12_fPA8_A8_fPfS5_ --------------------------
	.section	.text._Z10convLayer2PA12_A12_fPA8_A8_fPfS5_,"ax",@progbits
	.align	128
        .global         _Z10convLayer2PA12_A12_fPA8_A8_fPfS5_
        .type           _Z10convLayer2PA12_A12_fPA8_A8_fPfS5_,@function
        .size           _Z10convLayer2PA12_A12_fPA8_A8_fPfS5_,(.L_x_24 - _Z10convLayer2PA12_A12_fPA8_A8_fPfS5_)
        .other          _Z10convLayer2PA12_A12_fPA8_A8_fPfS5_,@"STO_CUDA_ENTRY STV_DEFAULT"
_Z10convLayer2PA12_A12_fPA8_A8_fPfS5_:
.text._Z10convLayer2PA12_A12_fPA8_A8_fPfS5_:
[----:B------:R-:W-:Y:S01]  /*0000*/  LDC R1, c[0x0][0x37c] ;  /* 0x0000df00ff017b82 */ /* 0x000fe20000000800 */
[----:B------:R-:W0:Y:S07]  /*0010*/  S2R R18, SR_CgaCtaId ;  /* 0x0000000000127919 */ /* 0x000e2e0000008800 */
[----:B------:R-:W1:Y:S01]  /*0020*/  LDC R11, c[0x0][0x360] ;  /* 0x0000d800ff0b7b82 */ /* 0x000e620000000800 */
[----:B------:R-:W-:Y:S01]  /*0030*/  MOV R13, 0x400 ;  /* 0x00000400000d7802 */ /* 0x000fe20000000f00 */
[----:B------:R-:W2:Y:S01]  /*0040*/  LDCU.64 UR6, c[0x0][0x358] ;  /* 0x00006b00ff0677ac */ /* 0x000ea20008000a00 */
[----:B------:R-:W3:Y:S02]  /*0050*/  S2R R10, SR_TID.Z ;  /* 0x00000000000a7919 */ /* 0x000ee40000002300 */
[----:B------:R-:W-:Y:S01]  /*0060*/  IADD3 R4, PT, PT, R13, 0x25c, RZ ;  /* 0x0000025c0d047810 */ /* 0x000fe20007ffe0ff */
[----:B------:R-:W4:Y:S02]  /*0070*/  S2R R0, SR_CTAID.Z ;  /* 0x0000000000007919 */ /* 0x000f240000002700 */
[----:B------:R-:W5:Y:S01]  /*0080*/  LDC R20, c[0x0][0x364] ;  /* 0x0000d900ff147b82 */ /* 0x000f620000000800 */
[----:B------:R-:W4:Y:S01]  /*0090*/  LDCU UR4, c[0x0][0x368] ;  /* 0x00006d00ff0477ac */ /* 0x000f220008000800 */
[----:B------:R-:W2:Y:S01]  /*00a0*/  S2R R3, SR_TID.Y ;  /* 0x0000000000037919 */ /* 0x000ea20000002200 */
[----:B------:R-:W1:Y:S05]  /*00b0*/  S2R R2, SR_TID.X ;  /* 0x0000000000027919 */ /* 0x000e6a0000002100 */
[----:B------:R-:W5:Y:S08]  /*00c0*/  LDC.64 R8, c[0x0][0x390] ;  /* 0x0000e400ff087b82 */ /* 0x000f700000000a00 */
[----:B------:R-:W5:Y:S01]  /*00d0*/  LDC.64 R6, c[0x0][0x398] ;  /* 0x0000e600ff067b82 */ /* 0x000f620000000a00 */
[----:B0-----:R-:W-:-:S04]  /*00e0*/  LEA R5, R18, R4, 0x18 ;  /* 0x0000000412057211 */ /* 0x001fc800078ec0ff */
[----:B---3--:R-:W-:Y:S01]  /*00f0*/  LEA R4, R10, R5, 0x8 ;  /* 0x000000050a047211 */ /* 0x008fe200078e40ff */
[----:B----4-:R-:W-:Y:S01]  /*0100*/  IMAD R12, R0, UR4, R10 ;  /* 0x00000004000c7c24 */ /* 0x010fe2000f8e020a */
[C---:B--2---:R-:W-:Y:S02]  /*0110*/  ISETP.GT.U32.AND P0, PT, R3.reuse, 0x4, PT ;  /* 0x000000040300780c */ /* 0x044fe40003f04070 */
[----:B------:R-:W-:Y:S02]  /*0120*/  LEA R5, R3, R4, 0x5 ;  /* 0x0000000403057211 */ /* 0x000fe400078e28ff */
[----:B------:R-:W-:Y:S02]  /*0130*/  ISETP.GT.U32.OR P0, PT, R12, 0x5f, P0 ;  /* 0x0000005f0c00780c */ /* 0x000fe40000704470 */
[C---:B-1----:R-:W-:Y:S02]  /*0140*/  LEA R4, R2.reuse, R5, 0x2 ;  /* 0x0000000502047211 */ /* 0x042fe400078e10ff */
[----:B------:R-:W-:-:S03]  /*0150*/  ISETP.GT.U32.OR P0, PT, R2, 0x4, P0 ;  /* 0x000000040200780c */ /* 0x000fc60000704470 */
[----:B------:R0:W-:Y:S10]  /*0160*/  STS [R4], RZ ;  /* 0x000000ff04007388 */ /* 0x0001f40000000800 */
[----:B------:R-:W-:-:S02]  /*0170*/  @!P0 IMAD R15, R3, 0x5, R2 ;  /* 0x00000005030f8824 */ /* 0x000fc400078e0202 */
[----:B-----5:R-:W-:Y:S01]  /*0180*/  @!P0 IMAD.WIDE.U32 R16, R0, 0x4, R6 ;  /* 0x0000000400108825 */ /* 0x020fe200078e0006 */
[----:B------:R-:W-:Y:S03]  /*0190*/  BAR.SYNC.DEFER_BLOCKING 0x0 ;  /* 0x0000000000007b1d */ /* 0x000fe60000010000 */
[----:B------:R-:W-:-:S04]  /*01a0*/  @!P0 IMAD R15, R12, 0x19, R15 ;  /* 0x000000190c0f8824 */ /* 0x000fc800078e020f */
[----:B------:R-:W-:-:S06]  /*01b0*/  @!P0 IMAD.WIDE.U32 R14, R15, 0x4, R8 ;  /* 0x000000040f0e8825 */ /* 0x000fcc00078e0008 */
[----:B------:R-:W2:Y:S04]  /*01c0*/  @!P0 LDG.E R14, desc[UR6][R14.64] ;  /* 0x000000060e0e8981 */ /* 0x000ea8000c1e1900 */
[----:B------:R-:W3:Y:S01]  /*01d0*/  @!P0 LDG.E R16, desc[UR6][R16.64] ;  /* 0x0000000610108981 */ /* 0x000ee2000c1e1900 */
[----:B------:R-:W1:Y:S01]  /*01e0*/  S2UR UR4, SR_CTAID.Y ;  /* 0x00000000000479c3 */ /* 0x000e620000002600 */
[----:B------:R-:W-:Y:S01]  /*01f0*/  LEA R7, R18, R13, 0x18 ;  /* 0x0000000d12077211 */ /* 0x000fe200078ec0ff */
[----:B------:R-:W-:Y:S01]  /*0200*/  BSSY.RECONVERGENT B0, `(.L_x_10) ;  /* 0x000006d000007945 */ /* 0x000fe20003800200 */
[----:B------:R-:W4:Y:S03]  /*0210*/  S2R R5, SR_TID.Y ;  /* 0x0000000000057919 */ /* 0x000f260000002200 */
[----:B------:R-:W-:Y:S01]  /*0220*/  IMAD R9, R10, 0x64, R7 ;  /* 0x000000640a097824 */ /* 0x000fe200078e0207 */
[----:B------:R-:W0:Y:S01]  /*0230*/  S2R R6, SR_TID.X ;  /* 0x0000000000067919 */ /* 0x000e220000002100 */
[----:B------:R-:W5:Y:S02]  /*0240*/  S2UR UR8, SR_CTAID.X ;  /* 0x00000000000879c3 */ /* 0x000f640000002500 */
[----:B------:R-:W-:-:S05]  /*0250*/  @!P0 IMAD R13, R3, 0x14, R9 ;  /* 0x00000014030d8824 */ /* 0x000fca00078e0209 */
[----:B------:R-:W-:Y:S01]  /*0260*/  @!P0 LEA R13, R2, R13, 0x2 ;  /* 0x0000000d020d8211 */ /* 0x000fe200078e10ff */
[----:B-1----:R-:W-:-:S05]  /*0270*/  IMAD R8, R20, UR4, R3 ;  /* 0x0000000414087c24 */ /* 0x002fca000f8e0203 */
[----:B------:R-:W-:Y:S01]  /*0280*/  ISETP.GT.U32.AND P1, PT, R8, 0x7, PT ;  /* 0x000000070800780c */ /* 0x000fe20003f24070 */
[----:B-----5:R-:W-:-:S03]  /*0290*/  IMAD R11, R11, UR8, R2 ;  /* 0x000000080b0b7c24 */ /* 0x020fc6000f8e0202 */
[----:B------:R-:W-:-:S04]  /*02a0*/  ISETP.GT.U32.OR P1, PT, R12, 0x5f, P1 ;  /* 0x0000005f0c00780c */ /* 0x000fc80000f24470 */
[----:B------:R-:W-:Y:S01]  /*02b0*/  ISETP.GT.OR P1, PT, R11, 0x7, P1 ;  /* 0x000000070b00780c */ /* 0x000fe20000f24670 */
[----:B--2---:R1:W-:Y:S04]  /*02c0*/  @!P0 STS [R13], R14 ;  /* 0x0000000e0d008388 */ /* 0x0043e80000000800 */
[----:B---3--:R1:W-:Y:S01]  /*02d0*/  @!P0 STS [R7+0x258], R16 ;  /* 0x0002581007008388 */ /* 0x0083e20000000800 */
[----:B------:R-:W-:Y:S07]  /*02e0*/  BAR.SYNC.DEFER_BLOCKING 0x0 ;  /* 0x0000000000007b1d */ /* 0x000fee0000010000 */
[----:B0---4-:R-:W-:Y:S05]  /*02f0*/  @P1 BRA `(.L_x_11) ;  /* 0x0000000400741947 */ /* 0x011fea0003800000 */
[----:B-1----:R-:W0:Y:S01]  /*0300*/  LDC.64 R12, c[0x0][0x380] ;  /* 0x0000e000ff0c7b82 */ /* 0x002e220000000a00 */
[----:B------:R-:W-:Y:S04]  /*0310*/  LDS R21, [R4] ;  /* 0x0000000004157984 */ /* 0x000fe80000000800 */
[----:B------:R-:W1:Y:S03]  /*0320*/  LDS R18, [R9] ;  /* 0x0000000009127984 */ /* 0x000e660000000800 */
[----:B------:R-:W2:Y:S01]  /*0330*/  LDC R15, c[0x0][0x360] ;  /* 0x0000d800ff0f7b82 */ /* 0x000ea20000000800 */
[----:B------:R-:W3:Y:S04]  /*0340*/  LDS R25, [R9+0x4] ;  /* 0x0000040009197984 */ /* 0x000ee80000000800 */
[----:B------:R-:W4:Y:S03]  /*0350*/  LDS R23, [R9+0x8] ;  /* 0x0000080009177984 */ /* 0x000f260000000800 */
[----:B------:R-:W5:Y:S01]  /*0360*/  LDC R8, c[0x0][0x364] ;  /* 0x0000d900ff087b82 */ /* 0x000f620000000800 */
[----:B------:R-:W4:Y:S04]  /*0370*/  LDS R16, [R9+0xc] ;  /* 0x00000c0009107984 */ /* 0x000f280000000800 */
[----:B------:R-:W4:Y:S01]  /*0380*/  LDS R27, [R9+0x10] ;  /* 0x00001000091b7984 */ /* 0x000f220000000800 */
[----:B0-----:R-:W-:-:S03]  /*0390*/  IMAD.WIDE.U32 R10, R10, 0x240, R12 ;  /* 0x000002400a0a7825 */ /* 0x001fc600078e000c */
[----:B------:R-:W-:Y:S01]  /*03a0*/  LDS R28, [R9+0x2c] ;  /* 0x00002c00091c7984 */ /* 0x000fe20000000800 */
[----:B-----5:R-:W-:-:S04]  /*03b0*/  IMAD R3, R8, UR4, R3 ;  /* 0x0000000408037c24 */ /* 0x020fc8000f8e0203 */
[----:B------:R-:W-:-:S04]  /*03c0*/  IMAD.WIDE.U32 R10, R3, 0x30, R10 ;  /* 0x00000030030a7825 */ /* 0x000fc800078e000a */
[----:B--2---:R-:W-:-:S04]  /*03d0*/  IMAD R3, R15, UR8, R2 ;  /* 0x000000080f037c24 */ /* 0x004fc8000f8e0202 */
[----:B------:R-:W-:-:S05]  /*03e0*/  IMAD.WIDE R2, R3, 0x4, R10 ;  /* 0x0000000403027825 */ /* 0x000fca00078e020a */
[----:B------:R-:W1:Y:S04]  /*03f0*/  LDG.E R8, desc[UR6][R2.64] ;  /* 0x0000000602087981 */ /* 0x000e68000c1e1900 */
[----:B------:R-:W3:Y:S04]  /*0400*/  LDG.E R15, desc[UR6][R2.64+0x4] ;  /* 0x00000406020f7981 */ /* 0x000ee8000c1e1900 */
[----:B------:R-:W4:Y:S04]  /*0410*/  LDG.E R12, desc[UR6][R2.64+0x8] ;  /* 0x00000806020c7981 */ /* 0x000f28000c1e1900 */
[----:B------:R-:W2:Y:S04]  /*0420*/  LDG.E R11, desc[UR6][R2.64+0xc] ;  /* 0x00000c06020b7981 */ /* 0x000ea8000c1e1900 */
[----:B------:R-:W5:Y:S04]  /*0430*/  LDG.E R14, desc[UR6][R2.64+0x10] ;  /* 0x00001006020e7981 */ /* 0x000f68000c1e1900 */
[----:B------:R-:W5:Y:S04]  /*0440*/  LDG.E R20, desc[UR6][R2.64+0x30] ;  /* 0x0000300602147981 */ /* 0x000f68000c1e1900 */
[----:B------:R-:W5:Y:S04]  /*0450*/  LDG.E R22, desc[UR6][R2.64+0x34] ;  /* 0x0000340602167981 */ /* 0x000f68000c1e1900 */
[----:B------:R-:W5:Y:S04]  /*0460*/  LDG.E R24, desc[UR6][R2.64+0x38] ;  /* 0x0000380602187981 */ /* 0x000f68000c1e1900 */
[----:B------:R-:W5:Y:S04]  /*0470*/  LDG.E R19, desc[UR6][R2.64+0x3c] ;  /* 0x00003c0602137981 */ /* 0x000f68000c1e1900 */
[----:B------:R-:W5:Y:S04]  /*0480*/  LDG.E R17, desc[UR6][R2.64+0x40] ;  /* 0x0000400602117981 */ /* 0x000f68000c1e1900 */
[----:B------:R-:W5:Y:S04]  /*0490*/  LDG.E R10, desc[UR6][R2.64+0x60] ;  /* 0x00006006020a7981 */ /* 0x000f68000c1e1900 */
[----:B------:R-:W5:Y:S01]  /*04a0*/  LDG.E R13, desc[UR6][R2.64+0x64] ;  /* 0x00006406020d7981 */ /* 0x000f62000c1e1900 */
[----:B-1----:R-:W-:-:S03]  /*04b0*/  FFMA R18, R8, R18, R21 ;  /* 0x0000001208127223 */ /* 0x002fc60000000015 */
[----:B------:R-:W5:Y:S01]  /*04c0*/  LDG.E R8, desc[UR6][R2.64+0x68] ;  /* 0x0000680602087981 */ /* 0x000f62000c1e1900 */
[----:B---3--:R-:W-:-:S03]  /*04d0*/  FFMA R25, R15, R25, R18 ;  /* 0x000000190f197223 */ /* 0x008fc60000000012 */
[----:B------:R-:W0:Y:S04]  /*04e0*/  LDS R21, [R9+0x14] ;  /* 0x0000140009157984 */ /* 0x000e280000000800 */
[----:B------:R-:W3:Y:S01]  /*04f0*/  LDG.E R15, desc[UR6][R2.64+0x6c] ;  /* 0x00006c06020f7981 */ /* 0x000ee2000c1e1900 */
[----:B----4-:R-:W-:-:S03]  /*0500*/  FFMA R18, R12, R23, R25 ;  /* 0x000000170c127223 */ /* 0x010fc60000000019 */
[----:B------:R-:W1:Y:S04]  /*0510*/  LDS R23, [R9+0x18] ;  /* 0x0000180009177984 */ /* 0x000e680000000800 */
[----:B------:R-:W4:Y:S01]  /*0520*/  LDG.E R12, desc[UR6][R2.64+0x70] ;  /* 0x00007006020c7981 */ /* 0x000f22000c1e1900 */
[----:B--2---:R-:W-:-:S03]  /*0530*/  FFMA R29, R11, R16, R18 ;  /* 0x000000100b1d7223 */ /* 0x004fc60000000012 */
[----:B------:R-:W2:Y:S04]  /*0540*/  LDS R25, [R9+0x1c] ;  /* 0x00001c0009197984 */ /* 0x000ea80000000800 */
[----:B------:R-:W4:Y:S04]  /*0550*/  LDG.E R11, desc[UR6][R2.64+0x90] ;  /* 0x00009006020b7981 */ /* 0x000f28000c1e1900 */
[----:B------:R-:W4:Y:S01]  /*0560*/  LDG.E R18, desc[UR6][R2.64+0x94] ;  /* 0x0000940602127981 */ /* 0x000f22000c1e1900 */
[----:B-----5:R-:W-:-:S03]  /*0570*/  FFMA R27, R14, R27, R29 ;  /* 0x0000001b0e1b7223 */ /* 0x020fc6000000001d */
[----:B------:R-:W5:Y:S04]  /*0580*/  LDG.E R16, desc[UR6][R2.64+0x98] ;  /* 0x0000980602107981 */ /* 0x000f68000c1e1900 */
[----:B------:R-:W5:Y:S01]  /*0590*/  LDG.E R14, desc[UR6][R2.64+0x9c] ;  /* 0x00009c06020e7981 */ /* 0x000f62000c1e1900 */
[----:B0-----:R-:W-:-:S03]  /*05a0*/  FFMA R27, R20, R21, R27 ;  /* 0x00000015141b7223 */ /* 0x001fc6000000001b */
[----:B------:R-:W5:Y:S04]  /*05b0*/  LDG.E R21, desc[UR6][R2.64+0xa0] ;  /* 0x0000a00602157981 */ /* 0x000f68000c1e1900 */
[----:B------:R-:W5:Y:S01]  /*05c0*/  LDG.E R20, desc[UR6][R2.64+0xc0] ;  /* 0x0000c00602147981 */ /* 0x000f62000c1e1900 */
[----:B-1----:R-:W-:-:S03]  /*05d0*/  FFMA R27, R22, R23, R27 ;  /* 0x00000017161b7223 */ /* 0x002fc6000000001b */
[----:B------:R-:W5:Y:S04]  /*05e0*/  LDG.E R23, desc[UR6][R2.64+0xc4] ;  /* 0x0000c40602177981 */ /* 0x000f68000c1e1900 */
[----:B------:R-:W5:Y:S01]  /*05f0*/  LDG.E R22, desc[UR6][R2.64+0xc8] ;  /* 0x0000c80602167981 */ /* 0x000f62000c1e1900 */
[----:B--2---:R-:W-:-:S03]  /*0600*/  FFMA R26, R24, R25, R27 ;  /* 0x00000019181a7223 */ /* 0x004fc6000000001b */
[----:B------:R-:W2:Y:S04]  /*0610*/  LDG.E R24, desc[UR6][R2.64+0xcc] ;  /* 0x0000cc0602187981 */ /* 0x000ea8000c1e1900 */
[----:B------:R0:W2:Y:S01]  /*0620*/  LDG.E R25, desc[UR6][R2.64+0xd0] ;  /* 0x0000d00602197981 */ /* 0x0000a2000c1e1900 */
[----:B------:R-:W1:Y:S03]  /*0630*/  LDCU UR5, c[0x0][0x368] ;  /* 0x00006d00ff0577ac */ /* 0x000e660008000800 */
[----:B------:R-:W1:Y:S04]  /*0640*/  LDS R27, [R9+0x20] ;  /* 0x00002000091b7984 */ /* 0x000e680000000800 */
[----:B0-----:R-:W-:Y:S04]  /*0650*/  LDS R2, [R9+0x3c] ;  /* 0x00003c0009027984 */ /* 0x001fe80000000800 */
[----:B------:R-:W-:Y:S01]  /*0660*/  LDS R3, [R9+0x40] ;  /* 0x0000400009037984 */ /* 0x000fe20000000800 */
[----:B-1----:R-:W-:Y:S01]  /*0670*/  UISETP.NE.AND UP0, UPT, UR5, 0x1, UPT ;  /* 0x000000010500788c */ /* 0x002fe2000bf05270 */
[----:B------:R-:W-:-:S02]  /*0680*/  FFMA R26, R19, R27, R26 ;  /* 0x0000001b131a7223 */ /* 0x000fc4000000001a */
[----:B------:R-:W0:Y:S04]  /*0690*/  LDS R19, [R9+0x24] ;  /* 0x0000240009137984 */ /* 0x000e280000000800 */
[----:B------:R-:W1:Y:S01]  /*06a0*/  LDS R27, [R9+0x28] ;  /* 0x00002800091b7984 */ /* 0x000e620000000800 */
[----:B0-----:R-:W-:-:S03]  /*06b0*/  FFMA R19, R17, R19, R26 ;  /* 0x0000001311137223 */ /* 0x001fc6000000001a */
[----:B------:R-:W0:Y:S01]  /*06c0*/  LDS R17, [R9+0x30] ;  /* 0x0000300009117984 */ /* 0x000e220000000800 */
[----:B-1----:R-:W-:-:S03]  /*06d0*/  FFMA R26, R10, R27, R19 ;  /* 0x0000001b0a1a7223 */ /* 0x002fc60000000013 */
[----:B------:R-:W3:Y:S01]  /*06e0*/  LDS R10, [R9+0x34] ;  /* 0x00003400090a7984 */ /* 0x000ee20000000800 */
[----:B------:R-:W-:-:S03]  /*06f0*/  FFMA R13, R13, R28, R26 ;  /* 0x0000001c0d0d7223 */ /* 0x000fc6000000001a */
[----:B------:R-:W4:Y:S01]  /*0700*/  LDS R19, [R9+0x38] ;  /* 0x0000380009137984 */ /* 0x000f220000000800 */
[----:B0-----:R-:W-:-:S03]  /*0710*/  FFMA R8, R8, R17, R13 ;  /* 0x0000001108087223 */ /* 0x001fc6000000000d */
[----:B------:R-:W5:Y:S04]  /*0720*/  LDS R17, [R9+0x44] ;  /* 0x0000440009117984 */ /* 0x000f680000000800 */
[----:B------:R-:W0:Y:S01]  /*0730*/  LDS R13, [R9+0x48] ;  /* 0x00004800090d7984 */ /* 0x000e220000000800 */
[----:B---3--:R-:W-:-:S03]  /*0740*/  FFMA R27, R15, R10, R8 ;  /* 0x0000000a0f1b7223 */ /* 0x008fc60000000008 */
[----:B------:R-:W1:Y:S04]  /*0750*/  LDS R8, [R9+0x4c] ;  /* 0x00004c0009087984 */ /* 0x000e680000000800 */
[----:B------:R-:W3:Y:S01]  /*0760*/  LDS R15, [R9+0x50] ;  /* 0x00005000090f7984 */ /* 0x000ee20000000800 */
[----:B----4-:R-:W-:-:S03]  /*0770*/  FFMA R26, R12, R19, R27 ;  /* 0x000000130c1a7223 */ /* 0x010fc6000000001b */
[----:B------:R-:W4:Y:S04]  /*0780*/  LDS R10, [R9+0x54] ;  /* 0x00005400090a7984 */ /* 0x000f280000000800 */
[----:B------:R-:W2:Y:S01]  /*0790*/  LDS R27, [R9+0x58] ;  /* 0x00005800091b7984 */ /* 0x000ea20000000800 */
[----:B------:R-:W-:-:S03]  /*07a0*/  FFMA R11, R11, R2, R26 ;  /* 0x000000020b0b7223 */ /* 0x000fc6000000001a */
[----:B------:R-:W2:Y:S01]  /*07b0*/  LDS R19, [R9+0x5c] ;  /* 0x00005c0009137984 */ /* 0x000ea20000000800 */
[----:B------:R-:W-:-:S03]  /*07c0*/  FFMA R3, R18, R3, R11 ;  /* 0x0000000312037223 */ /* 0x000fc6000000000b */
[----:B------:R-:W2:Y:S01]  /*07d0*/  LDS R12, [R9+0x60] ;  /* 0x00006000090c7984 */ /* 0x000ea20000000800 */
[----:B-----5:R-:W-:-:S04]  /*07e0*/  FFMA R3, R16, R17, R3 ;  /* 0x0000001110037223 */ /* 0x020fc80000000003 */
[----:B0-----:R-:W-:-:S04]  /*07f0*/  FFMA R14, R14, R13, R3 ;  /* 0x0000000d0e0e7223 */ /* 0x001fc80000000003 */
[----:B-1----:R-:W-:-:S04]  /*0800*/  FFMA R21, R21, R8, R14 ;  /* 0x0000000815157223 */ /* 0x002fc8000000000e */
[----:B---3--:R-:W-:-:S04]  /*0810*/  FFMA R20, R20, R15, R21 ;  /* 0x0000000f14147223 */ /* 0x008fc80000000015 */
[----:B----4-:R-:W-:-:S04]  /*0820*/  FFMA R23, R23, R10, R20 ;  /* 0x0000000a17177223 */ /* 0x010fc80000000014 */
[----:B--2---:R-:W-:-:S04]  /*0830*/  FFMA R23, R22, R27, R23 ;  /* 0x0000001b16177223 */ /* 0x004fc80000000017 */
[----:B------:R-:W-:-:S04]  /*0840*/  FFMA R24, R24, R19, R23 ;  /* 0x0000001318187223 */ /* 0x000fc80000000017 */
[----:B------:R-:W-:-:S05]  /*0850*/  FFMA R25, R25, R12, R24 ;  /* 0x0000000c19197223 */ /* 0x000fca0000000018 */
[----:B------:R0:W-:Y:S01]  /*0860*/  STS [R4], R25 ;  /* 0x0000001904007388 */ /* 0x0001e20000000800 */
[----:B------:R-:W-:Y:S05]  /*0870*/  BRA.U UP0, `(.L_x_11) ;  /* 0x0000000100147547 */ /* 0x000fea000b800000 */
[----:B------:R-:W1:Y:S02]  /*0880*/  LDS R2, [R7+0x258] ;  /* 0x0002580007027984 */ /* 0x000e640000000800 */
[----:B-1----:R-:W-:Y:S01]  /*0890*/  FSETP.GEU.AND P0, PT, R2, -R25, PT ;  /* 0x800000190200720b */ /* 0x002fe20003f0e000 */
[----:B0-----:R-:W-:-:S05]  /*08a0*/  FADD R25, R25, R2 ;  /* 0x0000000219197221 */ /* 0x001fca0000000000 */
[----:B------:R2:W-:Y:S07]  /*08b0*/  STS [R4], R25 ;  /* 0x0000001904007388 */ /* 0x0005ee0000000800 */
[----:B------:R2:W-:Y:S02]  /*08c0*/  @!P0 STS [R4], RZ ;  /* 0x000000ff04008388 */ /* 0x0005e40000000800 */
.L_x_11:
[----:B------:R-:W-:Y:S05]  /*08d0*/  BSYNC.RECONVERGENT B0 ;  /* 0x0000000000007941 */ /* 0x000fea0003800200 */
.L_x_10:
[----:B------:R-:W3:Y:S01]  /*08e0*/  LDC R9, c[0x0][0x360] ;  /* 0x0000d800ff097b82 */ /* 0x000ee20000000800 */
[----:B0-2---:R-:W0:Y:S01]  /*08f0*/  S2R R4, SR_TID.Z ;  /* 0x0000000000047919 */ /* 0x005e220000002300 */
[----:B------:R-:W-:Y:S06]  /*0900*/  BSSY.RECONVERGENT B0, `(.L_x_12) ;  /* 0x0000020000007945 */ /* 0x000fec0003800200 */
[----:B------:R-:W-:Y:S08]  /*0910*/  BAR.SYNC.DEFER_BLOCKING 0x0 ;  /* 0x0000000000007b1d */ /* 0x000ff00000010000 */
[----:B------:R-:W2:Y:S08]  /*0920*/  LDC R2, c[0x0][0x364] ;  /* 0x0000d900ff027b82 */ /* 0x000eb00000000800 */
[----:B------:R-:W4:Y:S01]  /*0930*/  S2UR UR5, SR_CgaCtaId ;  /* 0x00000000000579c3 */ /* 0x000f220000008800 */
[----:B---3--:R-:W-:-:S02]  /*0940*/  IMAD R9, R9, UR8, R6 ;  /* 0x0000000809097c24 */ /* 0x008fc4000f8e0206 */
[----:B--2---:R-:W-:Y:S01]  /*0950*/  IMAD R11, R2, UR4, R5 ;  /* 0x00000004020b7c24 */ /* 0x004fe2000f8e0205 */
[----:B------:R-:W-:-:S04]  /*0960*/  UMOV UR4, 0x400 ;  /* 0x0000040000047882 */ /* 0x000fc80000000000 */
[----:B------:R-:W2:Y:S01]  /*0970*/  LDC.64 R2, c[0x0][0x388] ;  /* 0x0000e200ff027b82 */ /* 0x000ea20000000a00 */
[----:B------:R-:W-:Y:S01]  /*0980*/  UIADD3 UR4, UPT, UPT, UR4, 0x25c, URZ ;  /* 0x0000025c04047890 */ /* 0x000fe2000fffe0ff */
[----:B------:R-:W-:-:S03]  /*0990*/  ISETP.GT.U32.AND P0, PT, R11, 0x7, PT ;  /* 0x000000070b00780c */ /* 0x000fc60003f04070 */
[----:B----4-:R-:W-:Y:S01]  /*09a0*/  ULEA UR4, UR5, UR4, 0x18 ;  /* 0x0000000405047291 */ /* 0x010fe2000f8ec0ff */
[----:B0-----:R-:W-:-:S04]  /*09b0*/  ISETP.NE.OR P0, PT, R4, RZ, P0 ;  /* 0x000000ff0400720c */ /* 0x001fc80000705670 */
[----:B------:R-:W-:Y:S02]  /*09c0*/  ISETP.GT.OR P0, PT, R9, 0x7, P0 ;  /* 0x000000070900780c */ /* 0x000fe40000704670 */
[----:B------:R-:W-:-:S04]  /*09d0*/  LEA R5, R5, UR4, 0x5 ;  /* 0x0000000405057c11 */ /* 0x000fc8000f8e28ff */
[----:B------:R-:W-:-:S07]  /*09e0*/  LEA R5, R6, R5, 0x2 ;  /* 0x0000000506057211 */ /* 0x000fce00078e10ff */
[----:B------:R-:W-:Y:S05]  /*09f0*/  @P0 BRA `(.L_x_13) ;  /* 0x0000000000400947 */ /* 0x000fea0003800000 */
[----:B------:R-:W-:Y:S04]  /*0a00*/  LDS R4, [R5] ;  /* 0x0000000005047984 */ /* 0x000fe80000000800 */
[----:B-1----:R-:W0:Y:S04]  /*0a10*/  LDS R13, [R5+0x100] ;  /* 0x00010000050d7984 */ /* 0x002e280000000800 */
[----:B------:R-:W1:Y:S04]  /*0a20*/  LDS R15, [R5+0x200] ;  /* 0x00020000050f7984 */ /* 0x000e680000000800 */
[----:B------:R-:W3:Y:S04]  /*0a30*/  LDS R17, [R5+0x300] ;  /* 0x0003000005117984 */ /* 0x000ee80000000800 */
[----:B------:R-:W4:Y:S04]  /*0a40*/  LDS R19, [R5+0x400] ;  /* 0x0004000005137984 */ /* 0x000f280000000800 */
[----:B------:R-:W5:Y:S04]  /*0a50*/  LDS R21, [R5+0x500] ;  /* 0x0005000005157984 */ /* 0x000f680000000800 */
[----:B------:R-:W2:Y:S01]  /*0a60*/  LDS R7, [R7+0x258] ;  /* 0x0002580007077984 */ /* 0x000ea20000000800 */
[----:B0-----:R-:W-:-:S04]  /*0a70*/  FADD R4, R4, R13 ;  /* 0x0000000d04047221 */ /* 0x001fc80000000000 */
[----:B-1----:R-:W-:-:S04]  /*0a80*/  FADD R4, R4, R15 ;  /* 0x0000000f04047221 */ /* 0x002fc80000000000 */
[----:B---3--:R-:W-:-:S04]  /*0a90*/  FADD R4, R4, R17 ;  /* 0x0000001104047221 */ /* 0x008fc80000000000 */
[----:B----4-:R-:W-:-:S04]  /*0aa0*/  FADD R4, R4, R19 ;  /* 0x0000001304047221 */ /* 0x010fc80000000000 */
[----:B-----5:R-:W-:-:S05]  /*0ab0*/  FADD R4, R4, R21 ;  /* 0x0000001504047221 */ /* 0x020fca0000000000 */
[----:B--2---:R-:W-:Y:S01]  /*0ac0*/  FSETP.GEU.AND P0, PT, R7, -R4, PT ;  /* 0x800000040700720b */ /* 0x004fe20003f0e000 */
[----:B------:R-:W-:-:S05]  /*0ad0*/  FADD R4, R4, R7 ;  /* 0x0000000704047221 */ /* 0x000fca0000000000 */
[----:B------:R0:W-:Y:S07]  /*0ae0*/  STS [R5], R4 ;  /* 0x0000000405007388 */ /* 0x0001ee0000000800 */
[----:B------:R0:W-:Y:S02]  /*0af0*/  @!P0 STS [R5], RZ ;  /* 0x000000ff05008388 */ /* 0x0001e40000000800 */
.L_x_13:
[----:B------:R-:W-:Y:S05]  /*0b00*/  BSYNC.RECONVERGENT B0 ;  /* 0x0000000000007941 */ /* 0x000fea0003800200 */
.L_x_12:
[----:B------:R-:W-:Y:S01]  /*0b10*/  BAR.SYNC.DEFER_BLOCKING 0x0 ;  /* 0x0000000000007b1d */ /* 0x000fe20000010000 */
[----:B--2---:R-:W-:-:S04]  /*0b20*/  IMAD.WIDE.U32 R2, R0, 0x100, R2 ;  /* 0x0000010000027825 */ /* 0x004fc800078e0002 */
[----:B------:R-:W-:-:S04]  /*0b30*/  IMAD.WIDE.U32 R2, R11, 0x20, R2 ;  /* 0x000000200b027825 */ /* 0x000fc800078e0002 */
[----:B------:R-:W-:Y:S01]  /*0b40*/  IMAD.WIDE R2, R9, 0x4, R2 ;  /* 0x0000000409027825 */ /* 0x000fe200078e0202 */
[----:B0-----:R-:W0:Y:S04]  /*0b50*/  LDS R5, [R5] ;  /* 0x0000000005057984 */ /* 0x001e280000000800 */
[----:B0-----:R-:W-:Y:S01]  /*0b60*/  STG.E desc[UR6][R2.64], R5 ;  /* 0x0000000502007986 */ /* 0x001fe2000c101906 */
[----:B------:R-:W-:Y:S05]  /*0b70*/  EXIT ;  /* 0x000000000000794d */ /* 0x000fea0003800000 */
.L_x_14:
        /* <DEDUP_REMOVED lines=16> */
.L_x_24:


//--------------------- .text._Z13poolingLayer1PA24_A24_fPA12_A12_f --------------------------
	.section	.text._Z13poolingLayer1PA24_A24_fPA12_A12_f,"ax",@progbits
	.align	128
        .global         _Z13poolingLayer1PA24_A24_fPA12_A12_f
        .type           _Z13poolingLayer1PA24_A24_fPA12_A12_f,@function
        .size           _Z13poolingLayer1PA24_A24_fPA12_A12_f,(.L_x_25 - _Z13poolingLayer1PA24_A24_fPA12_A12_f)
        .other          _Z13poolingLayer1PA24_A24_fPA12_A12_f,@"STO_CUDA_ENTRY STV_DEFAULT"
_Z13poolingLayer1PA24_A24_fPA12_A12_f:
.text._Z13poolingLayer1PA24_A24_fPA12_A12_f:
        /* <DEDUP_REMOVED lines=21> */
[----:B------:R-:W-:Y:S01]  /*0150*/  IMAD.WIDE.U32 R2, R5, 0x60, R2 ;  /* 0x0000006005027825 */ /* 0x000fe200078e0002 */
[----:B------:R-:W-:-:S05]  /*0160*/  SHF.L.U32 R5, R7, 0x1, RZ ;  /* 0x0000000107057819 */ /* 0x000fca00000006ff */
[----:B------:R-:W-:Y:S02]  /*0170*/  IMAD.WIDE R2, R5, 0x4, R2 ;  /* 0x0000000405027825 */ /* 0x000fe400078e0202 */
[----:B------:R-:W0:Y:S03]  /*0180*/  LDC.64 R4, c[0x0][0x388] ;  /* 0x0000e200ff047b82 */ /* 0x000e260000000a00 */
[----:B-1----:R-:W2:Y:S04]  /*0190*/  LDG.E R0, desc[UR4][R2.64] ;  /* 0x0000000402007981 */ /* 0x002ea8000c1e1900 */
[----:B------:R-:W3:Y:S04]  /*01a0*/  LDG.E R6, desc[UR4][R2.64+0x4] ;  /* 0x0000040402067981 */ /* 0x000ee8000c1e1900 */
[----:B------:R-:W4:Y:S04]  /*01b0*/  LDG.E R8, desc[UR4][R2.64+0x60] ;  /* 0x0000600402087981 */ /* 0x000f28000c1e1900 */
[----:B------:R-:W5:Y:S01]  /*01c0*/  LDG.E R10, desc[UR4][R2.64+0x64] ;  /* 0x00006404020a7981 */ /* 0x000f62000c1e1900 */
[----:B0-----:R-:W-:-:S04]  /*01d0*/  IMAD.WIDE.U32 R4, R11, 0x240, R4 ;  /* 0x000002400b047825 */ /* 0x001fc800078e0004 */
[----:B------:R-:W-:-:S04]  /*01e0*/  IMAD.WIDE.U32 R4, R9, 0x30, R4 ;  /* 0x0000003009047825 */ /* 0x000fc800078e0004 */
[----:B------:R-:W-:Y:S01]  /*01f0*/  IMAD.WIDE R4, R7, 0x4, R4 ;  /* 0x0000000407047825 */ /* 0x000fe200078e0204 */
        /* <DEDUP_REMOVED lines=9> */
.L_x_15:
        /* <DEDUP_REMOVED lines=15> */
.L_x_25:


//--------------------- .text._Z10convLayer1PfPA24_A24_fS_S_ --------------------------
	.section	.text._Z10convLayer1PfPA24_A24_fS_S_,"ax",@progbits
	.align	128
        .global         _Z10convLayer1PfPA24_A24_fS_S_
        .type           _Z10convLayer1PfPA24_A24_fS_S_,@function
        .size           _Z10convLayer1PfPA24_A24_fS_S_,(.L_x_26 - _Z10convLayer1PfPA24_A24_fS_S_)
        .other          _Z10convLayer1PfPA24_A24_fS_S_,@"STO_CUDA_ENTRY STV_DEFAULT"
_Z10convLayer1PfPA24_A24_fS_S_:
.text._Z10convLayer1PfPA24_A24_fS_S_:
[----:B------:R-:W-:Y:S01]  /*0000*/  LDC R1, c[0x0][0x37c] ;  /* 0x0000df00ff017b82 */ /* 0x000fe20000000800 */
[----:B------:R-:W0:Y:S07]  /*0010*/  S2R R11, SR_CTAID.Z ;  /* 0x00000000000b7919 */ /* 0x000e2e0000002700 */
[----:B------:R-:W1:Y:S01]  /*0020*/  LDC R29, c[0x0][0x360] ;  /* 0x0000d800ff1d7b82 */ /* 0x000e620000000800 */
[----:B------:R-:W2:Y:S01]  /*0030*/  LDCU.64 UR4, c[0x0][0x358] ;  /* 0x00006b00ff0477ac */ /* 0x000ea20008000a00 */
[----:B------:R-:W0:Y:S01]  /*0040*/  S2R R6, SR_TID.Z ;  /* 0x0000000000067919 */ /* 0x000e220000002300 */
[----:B------:R-:W3:Y:S05]  /*0050*/  S2R R9, SR_TID.Y ;  /* 0x0000000000097919 */ /* 0x000eea0000002200 */
[----:B------:R-:W4:Y:S01]  /*0060*/  LDC R8, c[0x0][0x364] ;  /* 0x0000d900ff087b82 */ /* 0x000f220000000800 */
[----:B------:R-:W0:Y:S01]  /*0070*/  LDCU UR8, c[0x0][0x368] ;  /* 0x00006d00ff0877ac */ /* 0x000e220008000800 */
[----:B------:R-:W2:Y:S01]  /*0080*/  S2R R7, SR_TID.X ;  /* 0x0000000000077919 */ /* 0x000ea20000002100 */
[----:B0-----:R-:W-:Y:S01]  /*0090*/  IMAD R6, R11, UR8, R6 ;  /* 0x000000080b067c24 */ /* 0x001fe2000f8e0206 */
[----:B---3--:R-:W-:-:S04]  /*00a0*/  ISETP.GT.U32.AND P0, PT, R9, 0x4, PT ;  /* 0x000000040900780c */ /* 0x008fc80003f04070 */
[----:B------:R-:W-:-:S04]  /*00b0*/  ISETP.GT.U32.OR P0, PT, R6, 0x5, P0 ;  /* 0x000000050600780c */ /* 0x000fc80000704470 */
[----:B--2---:R-:W-:-:S13]  /*00c0*/  ISETP.GT.U32.OR P0, PT, R7, 0x4, P0 ;  /* 0x000000040700780c */ /* 0x004fda0000704470 */
[----:B------:R-:W0:Y:S01]  /*00d0*/  @!P0 LDC.64 R2, c[0x0][0x390] ;  /* 0x0000e400ff028b82 */ /* 0x000e220000000a00 */
[----:B------:R-:W-:-:S04]  /*00e0*/  @!P0 IMAD R0, R9, 0x5, R7 ;  /* 0x0000000509008824 */ /* 0x000fc800078e0207 */
[----:B------:R-:W-:-:S04]  /*00f0*/  @!P0 IMAD R5, R11, 0x19, R0 ;  /* 0x000000190b058824 */ /* 0x000fc800078e0200 */
[----:B0-----:R-:W-:Y:S02]  /*0100*/  @!P0 IMAD.WIDE.U32 R2, R5, 0x4, R2 ;  /* 0x0000000405028825 */ /* 0x001fe400078e0002 */
[----:B------:R-:W0:Y:S01]  /*0110*/  S2R R5, SR_CgaCtaId ;  /* 0x0000000000057919 */ /* 0x000e220000008800 */
[----:B------:R-:W-:-:S03]  /*0120*/  MOV R30, 0x400 ;  /* 0x00000400001e7802 */ /* 0x000fc60000000f00 */
[----:B------:R4:W2:Y:S01]  /*0130*/  @!P0 LDG.E R3, desc[UR4][R2.64] ;  /* 0x0000000402038981 */ /* 0x0008a2000c1e1900 */
[----:B0-----:R-:W-:Y:S02]  /*0140*/  LEA R30, R5, R30, 0x18 ;  /* 0x0000001e051e7211 */ /* 0x001fe400078ec0ff */
[----:B------:R-:W0:Y:S03]  /*0150*/  LDC.64 R4, c[0x0][0x398] ;  /* 0x0000e600ff047b82 */ /* 0x000e260000000a00 */
[----:B------:R-:W-:-:S05]  /*0160*/  @!P0 IMAD R0, R9, 0x14, R30 ;  /* 0x0000001409008824 */ /* 0x000fca00078e021e */
[----:B------:R-:W4:Y:S01]  /*0170*/  S2UR UR7, SR_CTAID.Y ;  /* 0x00000000000779c3 */ /* 0x000f220000002600 */
[----:B------:R-:W-:Y:S01]  /*0180*/  @!P0 LEA R0, R7, R0, 0x2 ;  /* 0x0000000007008211 */ /* 0x000fe200078e10ff */
[----:B0-----:R-:W-:-:S05]  /*0190*/  IMAD.WIDE.U32 R4, R11, 0x4, R4 ;  /* 0x000000040b047825 */ /* 0x001fca00078e0004 */
[----:B------:R0:W5:Y:S01]  /*01a0*/  LDG.E R11, desc[UR4][R4.64] ;  /* 0x00000004040b7981 */ /* 0x000162000c1e1900 */
[----:B------:R-:W1:Y:S01]  /*01b0*/  S2UR UR6, SR_CTAID.X ;  /* 0x00000000000679c3 */ /* 0x000e620000002500 */
[----:B----4-:R-:W-:Y:S01]  /*01c0*/  IMAD R2, R8, UR7, R9 ;  /* 0x0000000708027c24 */ /* 0x010fe2000f8e0209 */
[----:B------:R-:W-:Y:S01]  /*01d0*/  BSSY.RECONVERGENT B0, `(.L_x_16) ;  /* 0x0000023000007945 */ /* 0x000fe20003800200 */
[----:B-1----:R-:W-:Y:S01]  /*01e0*/  IMAD R29, R29, UR6, R7 ;  /* 0x000000061d1d7c24 */ /* 0x002fe2000f8e0207 */
[----:B--2---:R0:W-:Y:S02]  /*01f0*/  @!P0 STS [R0], R3 ;  /* 0x0000000300008388 */ /* 0x0041e40000000800 */
[----:B------:R-:W-:-:S04]  /*0200*/  ISETP.GE.U32.AND P0, PT, R2, 0x18, PT ;  /* 0x000000180200780c */ /* 0x000fc80003f06070 */
[----:B------:R-:W-:-:S04]  /*0210*/  ISETP.LT.U32.AND P0, PT, R6, 0x6, !P0 ;  /* 0x000000060600780c */ /* 0x000fc80004701070 */
[----:B------:R-:W-:-:S13]  /*0220*/  ISETP.LT.AND P0, PT, R29, 0x18, P0 ;  /* 0x000000181d00780c */ /* 0x000fda0000701270 */
[----:B0-----:R-:W-:Y:S05]  /*0230*/  @!P0 BRA `(.L_x_17) ;  /* 0x0000000000708947 */ /* 0x001fea0003800000 */
[----:B------:R-:W0:Y:S01]  /*0240*/  LDC.64 R8, c[0x0][0x380] ;  /* 0x0000e000ff087b82 */ /* 0x000e220000000a00 */
[----:B------:R-:W-:-:S04]  /*0250*/  IMAD R3, R2, 0x1c, R29 ;  /* 0x0000001c02037824 */ /* 0x000fc800078e021d */
[----:B0-----:R-:W-:-:S05]  /*0260*/  IMAD.WIDE R8, R3, 0x4, R8 ;  /* 0x0000000403087825 */ /* 0x001fca00078e0208 */
        /* <DEDUP_REMOVED lines=25> */
.L_x_17:
[----:B------:R-:W-:Y:S05]  /*0400*/  BSYNC.RECONVERGENT B0 ;  /* 0x0000000000007941 */ /* 0x000fea0003800200 */
.L_x_16:
[----:B-----5:R1:W-:Y:S01]  /*0410*/  STS [R30+0x64], R11 ;  /* 0x0000640b1e007388 */ /* 0x0203e20000000800 */
[----:B------:R-:W-:Y:S06]  /*0420*/  BAR.SYNC.DEFER_BLOCKING 0x0 ;  /* 0x0000000000007b1d */ /* 0x000fec0000010000 */
[----:B------:R-:W-:Y:S05]  /*0430*/  @!P0 EXIT ;  /* 0x000000000000894d */ /* 0x000fea0003800000 */
[----:B01----:R-:W0:Y:S01]  /*0440*/  LDS.128 R8, [R30] ;  /* 0x000000001e087984 */ /* 0x003e220000000c00 */
[----:B------:R-:W-:Y:S01]  /*0450*/  UISETP.NE.AND UP0, UPT, UR8, 0x1, UPT ;  /* 0x000000010800788c */ /* 0x000fe2000bf05270 */
[----:B0-----:R-:W-:-:S04]  /*0460*/  FFMA R17, R17, R8, RZ ;  /* 0x0000000811117223 */ /* 0x001fc800000000ff */
[----:B------:R-:W-:Y:S02]  /*0470*/  FFMA R8, R16, R9, R17 ;  /* 0x0000000910087223 */ /* 0x000fe40000000011 */
[----:B------:R-:W0:Y:S02]  /*0480*/  LDS.128 R16, [R30+0x10] ;  /* 0x000010001e107984 */ /* 0x000e240000000c00 */
[----:B------:R-:W-:-:S04]  /*0490*/  FFMA R15, R15, R10, R8 ;  /* 0x0000000a0f0f7223 */ /* 0x000fc80000000008 */
[----:B------:R-:W-:Y:S02]  /*04a0*/  FFMA R14, R14, R11, R15 ;  /* 0x0000000b0e0e7223 */ /* 0x000fe4000000000f */
[----:B------:R-:W1:Y:S02]  /*04b0*/  LDS.128 R8, [R30+0x20] ;  /* 0x000020001e087984 */ /* 0x000e640000000c00 */
[----:B0-----:R-:W-:-:S04]  /*04c0*/  FFMA R13, R13, R16, R14 ;  /* 0x000000100d0d7223 */ /* 0x001fc8000000000e */
[----:B------:R-:W-:Y:S02]  /*04d0*/  FFMA R16, R12, R17, R13 ;  /* 0x000000110c107223 */ /* 0x000fe4000000000d */
[----:B------:R-:W0:Y:S02]  /*04e0*/  LDS.128 R12, [R30+0x30] ;  /* 0x000030001e0c7984 */ /* 0x000e240000000c00 */
[----:B------:R-:W-:-:S04]  /*04f0*/  FFMA R35, R35, R18, R16 ;  /* 0x0000001223237223 */ /* 0x000fc80000000010 */
[----:B------:R-:W-:Y:S02]  /*0500*/  FFMA R22, R22, R19, R35 ;  /* 0x0000001316167223 */ /* 0x000fe40000000023 */
[----:B------:R-:W2:Y:S02]  /*0510*/  LDS.128 R16, [R30+0x40] ;  /* 0x000040001e107984 */ /* 0x000ea40000000c00 */
[----:B-1----:R-:W-:-:S04]  /*0520*/  FFMA R23, R23, R8, R22 ;  /* 0x0000000817177223 */ /* 0x002fc80000000016 */
[----:B------:R-:W-:-:S04]  /*0530*/  FFMA R20, R20, R9, R23 ;  /* 0x0000000914147223 */ /* 0x000fc80000000017 */
[----:B------:R-:W-:Y:S02]  /*0540*/  FFMA R9, R21, R10, R20 ;  /* 0x0000000a15097223 */ /* 0x000fe40000000014 */
[----:B------:R-:W1:Y:S02]  /*0550*/  LDS.128 R20, [R30+0x50] ;  /* 0x000050001e147984 */ /* 0x000e640000000c00 */
[----:B------:R-:W-:Y:S02]  /*0560*/  FFMA R34, R34, R11, R9 ;  /* 0x0000000b22227223 */ /* 0x000fe40000000009 */
[----:B------:R-:W3:Y:S01]  /*0570*/  LDS.64 R8, [R30+0x60] ;  /* 0x000060001e087984 */ /* 0x000ee20000000a00 */
[----:B------:R-:W4:Y:S01]  /*0580*/  LDC.64 R10, c[0x0][0x388] ;  /* 0x0000e200ff0a7b82 */ /* 0x000f220000000a00 */
[----:B0-----:R-:W-:-:S04]  /*0590*/  FFMA R33, R33, R12, R34 ;  /* 0x0000000c21217223 */ /* 0x001fc80000000022 */
[----:B------:R-:W-:-:S04]  /*05a0*/  FFMA R32, R32, R13, R33 ;  /* 0x0000000d20207223 */ /* 0x000fc80000000021 */
[----:B------:R-:W-:Y:S01]  /*05b0*/  FFMA R31, R31, R14, R32 ;  /* 0x0000000e1f1f7223 */ /* 0x000fe20000000020 */
[----:B----4-:R-:W-:-:S04]  /*05c0*/  IMAD.WIDE.U32 R10, R6, 0x900, R10 ;  /* 0x00000900060a7825 */ /* 0x010fc800078e000a */
[----:B------:R-:W-:Y:S01]  /*05d0*/  FFMA R28, R28, R15, R31 ;  /* 0x0000000f1c1c7223 */ /* 0x000fe2000000001f */
[----:B------:R-:W-:-:S04]  /*05e0*/  IMAD.WIDE.U32 R10, R2, 0x60, R10 ;  /* 0x00000060020a7825 */ /* 0x000fc800078e000a */
[----:B--2---:R-:W-:-:S04]  /*05f0*/  FFMA R27, R27, R16, R28 ;  /* 0x000000101b1b7223 */ /* 0x004fc8000000001c */
[----:B------:R-:W-:Y:S01]  /*0600*/  FFMA R26, R26, R17, R27 ;  /* 0x000000111a1a7223 */ /* 0x000fe2000000001b */
[----:B------:R-:W-:-:S04]  /*0610*/  IMAD.WIDE R10, R29, 0x4, R10 ;  /* 0x000000041d0a7825 */ /* 0x000fc800078e020a */
[----:B------:R-:W-:-:S04]  /*0620*/  FFMA R25, R25, R18, R26 ;  /* 0x0000001219197223 */ /* 0x000fc8000000001a */
[----:B------:R-:W-:-:S04]  /*0630*/  FFMA R24, R24, R19, R25 ;  /* 0x0000001318187223 */ /* 0x000fc80000000019 */
[----:B-1----:R-:W-:-:S04]  /*0640*/  FFMA R7, R7, R20, R24 ;  /* 0x0000001407077223 */ /* 0x002fc80000000018 */
[----:B------:R-:W-:-:S04]  /*0650*/  FFMA R4, R4, R21, R7 ;  /* 0x0000001504047223 */ /* 0x000fc80000000007 */
[----:B------:R-:W-:-:S04]  /*0660*/  FFMA R5, R5, R22, R4 ;  /* 0x0000001605057223 */ /* 0x000fc80000000004 */
[----:B------:R-:W-:-:S04]  /*0670*/  FFMA R0, R0, R23, R5 ;  /* 0x0000001700007223 */ /* 0x000fc80000000005 */
[----:B---3--:R-:W-:Y:S01]  /*0680*/  FFMA R0, R3, R8, R0 ;  /* 0x0000000803007223 */ /* 0x008fe20000000000 */
[----:B------:R-:W-:Y:S06]  /*0690*/  BRA.U UP0, `(.L_x_18) ;  /* 0x00000001000c7547 */ /* 0x000fec000b800000 */
[----:B------:R-:W-:Y:S01]  /*06a0*/  FSETP.GEU.AND P0, PT, R9, -R0, PT ;  /* 0x800000000900720b */ /* 0x000fe20003f0e000 */
[----:B------:R-:W-:-:S12]  /*06b0*/  FADD R0, R0, R9 ;  /* 0x0000000900007221 */ /* 0x000fd80000000000 */
[----:B------:R-:W-:-:S07]  /*06c0*/  @!P0 MOV R0, RZ ;  /* 0x000000ff00008202 */ /* 0x000fce0000000f00 */
.L_x_18:
[----:B------:R-:W-:Y:S01]  /*06d0*/  STG.E desc[UR4][R10.64], R0 ;  /* 0x000000000a007986 */ /* 0x000fe2000c101904 */
[----:B------:R-:W-:Y:S05]  /*06e0*/  EXIT ;  /* 0x000000000000794d */ /* 0x000fea0003800000 */
.L_x_19:
        /* <DEDUP_REMOVED lines=9> */
.L_x_26:


//--------------------- .nv.shared._Z7linear3PfS_PA84_fS_ --------------------------
	.section	.nv.shared._Z7linear3PfS_PA84_fS_,"aw",@nobits
	.sectionflags	@""
	.align	4
.nv.shared._Z7linear3PfS_PA84_fS_:
	.zero		1216


//--------------------- .nv.shared.reserved.0     --------------------------
	.section	.nv.shared.reserved.0,"aw",@nobits
	.weak		__nv_reservedSMEM_offset_0_alias
	.size		__nv_reservedSMEM_offset_0_alias, 0, 64
	.other		__nv_reservedSMEM_offset_0_alias,@"STO_CUDA_RESERVED_SHARED STV_DEFAULT"
__nv_reservedSMEM_offset_0_alias:
	.zero		0
	.zero		64


//--------------------- .nv.shared._Z12linear2_ReLUPfS_PA120_fS_ --------------------------
	.section	.nv.shared._Z12linear2_ReLUPfS_PA120_fS_,"aw",@nobits
	.sectionflags	@""
	.align	4
.nv.shared._Z12linear2_ReLUPfS_PA120_fS_:
	.zero		1312


//--------------------- .nv.shared._Z12linear1_ReLUPfS_PA256_fS_ --------------------------
	.section	.nv.shared._Z12linear1_ReLUPfS_PA256_fS_,"aw",@nobits
	.sectionflags	@""
	.align	4
.nv.shared._Z12linear1_ReLUPfS_PA256_fS_:
	.zero		1568


//--------------------- .nv.shared._Z10convLayer2PA12_A12_fPA8_A8_fPfS5_ --------------------------
	.section	.nv.shared._Z10convLayer2PA12_A12_fPA8_A8_fPfS5_,"aw",@nobits
	.sectionflags	@""
	.align	4
.nv.shared._Z10convLayer2PA12_A12_fPA8_A8_fPfS5_:
	.zero		3164


//--------------------- .nv.shared._Z10convLayer1PfPA24_A24_fS_S_ --------------------------
	.section	.nv.shared._Z10convLayer1PfPA24_A24_fS_S_,"aw",@nobits
	.sectionflags	@""
	.align	4
.nv.shared._Z10convLayer1PfPA24_A24_fS_S_:
	.zero		1128


//--------------------- .nv.constant0._Z7linear3PfS_PA84_fS_ --------------------------
	.section	.nv.constant0._Z7linear3PfS_PA84_fS_,"a",@progbits
	.sectionflags	@""
	.align	4
.nv.constant0._Z7linear3PfS_PA84_fS_:
	.zero		928


//--------------------- .nv.constant0._Z12linear2_ReLUPfS_PA120_fS_ --------------------------
	.section	.nv.constant0._Z12linear2_ReLUPfS_PA120_fS_,"a",@progbits
	.sectionflags	@""
	.align	4
.nv.constant0._Z12linear2_ReLUPfS_PA120_fS_:
	.zero		928


//--------------------- .nv.constant0._Z12linear1_ReLUPfS_PA256_fS_ --------------------------
	.section	.nv.constant0._Z12linear1_ReLUPfS_PA256_fS_,"a",@progbits
	.sectionflags	@""
	.align	4
.nv.constant0._Z12linear1_ReLUPfS_PA256_fS_:
	.zero		928


//--------------------- .nv.constant0._Z13poolingLayer2PA8_A8_fPf --------------------------
	.section	.nv.constant0._Z13poolingLayer2PA8_A8_fPf,"a",@progbits
	.sectionflags	@""
	.align	4
.nv.constant0._Z13poolingLayer2PA8_A8_fPf:
	.zero		912


//--------------------- .nv.constant0._Z10convLayer2PA12_A12_fPA8_A8_fPfS5_ --------------------------
	.section	.nv.constant0._Z10convLayer2PA12_A12_fPA8_A8_fPfS5_,"a",@progbits
	.sectionflags	@""
	.align	4
.nv.constant0._Z10convLayer2PA12_A12_fPA8_A8_fPfS5_:
	.zero		928


//--------------------- .nv.constant0._Z13poolingLayer1PA24_A24_fPA12_A12_f --------------------------
	.section	.nv.constant0._Z13poolingLayer1PA24_A24_fPA12_A12_f,"a",@progbits
	.sectionflags	@""
	.align	4
.nv.constant0._Z13poolingLayer1PA24_A24_fPA12_A12_f:
	.zero		912


//--------------------- .nv.constant0._Z10convLayer1PfPA24_A24_fS_S_ --------------------------
	.section	.nv.constant0._Z10convLayer1PfPA24_A24_fS_S_,"a",@progbits
	.sectionflags	@""
	.align	4
.nv.constant0._Z10convLayer1PfPA24_A24_fS_S_:
	.zero		928


//--------------------- SYMBOLS --------------------------

	.type		.nv.reservedSmem.offset0,@object
	.size		.nv.reservedSmem.offset0,0x4
	.type		.nv.reservedSmem.cap,@object
	.size		.nv.reservedSmem.cap,0x4
